//
// Generated by NVIDIA NVVM Compiler
//
// Compiler Build ID: CL-36424714
// Cuda compilation tools, release 13.0, V13.0.88
// Based on NVVM 20.0.0
//

.version 9.0
.target sm_100
.address_size 64

	// .globl	_Z18monte_carlo_kernelmPdy

.visible .entry _Z18monte_carlo_kernelmPdy(
	.param .u64 _Z18monte_carlo_kernelmPdy_param_0,
	.param .u64 .ptr .align 1 _Z18monte_carlo_kernelmPdy_param_1,
	.param .u64 _Z18monte_carlo_kernelmPdy_param_2
)
{
	.reg .pred 	%p<3>;
	.reg .b32 	%r<10>;
	.reg .b64 	%rd<37>;
	.reg .b64 	%fd<45>;

	ld.param.u64 	%rd7, [_Z18monte_carlo_kernelmPdy_param_0];
	ld.param.u64 	%rd9, [_Z18monte_carlo_kernelmPdy_param_2];
	mov.u32 	%r1, %ctaid.x;
	mov.u32 	%r2, %ntid.x;
	mov.u32 	%r3, %tid.x;
	mad.lo.s32 	%r4, %r1, %r2, %r3;
	cvt.u64.u32 	%rd1, %r4;
	setp.le.u64 	%p1, %rd7, %rd1;
	mov.f64 	%fd43, 0d0000000000000000;
	mov.f64 	%fd44, %fd43;
	@%p1 bra 	$L__BB0_3;
	mad.lo.s64 	%rd36, %rd1, 7919, %rd9;
	mov.f64 	%fd44, 0d0000000000000000;
	ld.param.u64 	%rd33, [_Z18monte_carlo_kernelmPdy_param_0];
	mov.u32 	%r5, %nctaid.x;
	mul.lo.s32 	%r7, %r5, %r2;
	cvt.u64.u32 	%rd29, %r7;
	mov.u64 	%rd35, %rd1;
	mov.f64 	%fd43, %fd44;
$L__BB0_2:
	mad.lo.s64 	%rd10, %rd36, 6364136223846793005, 1;
	and.b64  	%rd11, %rd10, 281474976710655;
	cvt.rn.f64.u64 	%fd9, %rd11;
	mul.f64 	%fd10, %fd9, 0d3CF0000000000000;
	mad.lo.s64 	%rd12, %rd36, 7520897724310334953, 6364136223846793006;
	and.b64  	%rd13, %rd12, 281474976710655;
	cvt.rn.f64.u64 	%fd11, %rd13;
	mul.f64 	%fd12, %fd11, 0d3CF0000000000000;
	mad.lo.s64 	%rd14, %rd36, 793875393913628917, -4561710125552423657;
	and.b64  	%rd15, %rd14, 281474976710655;
	cvt.rn.f64.u64 	%fd13, %rd15;
	mul.f64 	%fd14, %fd13, 0d3CF0000000000000;
	mad.lo.s64 	%rd16, %rd36, -338549647893938671, -3767834731638794740;
	and.b64  	%rd17, %rd16, 281474976710655;
	cvt.rn.f64.u64 	%fd15, %rd17;
	mul.f64 	%fd16, %fd15, 0d3CF0000000000000;
	mad.lo.s64 	%rd18, %rd36, 7596774164172298237, -4106384379532733411;
	and.b64  	%rd19, %rd18, 281474976710655;
	cvt.rn.f64.u64 	%fd17, %rd19;
	mul.f64 	%fd18, %fd17, 0d3CF0000000000000;
	mad.lo.s64 	%rd20, %rd36, -1113230577661674887, 3490389784639564826;
	and.b64  	%rd21, %rd20, 281474976710655;
	cvt.rn.f64.u64 	%fd19, %rd21;
	mul.f64 	%fd20, %fd19, 0d3CF0000000000000;
	mad.lo.s64 	%rd22, %rd36, 8758975453663301189, 2377159206977889939;
	and.b64  	%rd23, %rd22, 281474976710655;
	cvt.rn.f64.u64 	%fd21, %rd23;
	mul.f64 	%fd22, %fd21, 0d3CF0000000000000;
	mad.lo.s64 	%rd24, %rd36, -5359887879000474335, -7310609413068360488;
	and.b64  	%rd25, %rd24, 281474976710655;
	cvt.rn.f64.u64 	%fd23, %rd25;
	mul.f64 	%fd24, %fd23, 0d3CF0000000000000;
	mad.lo.s64 	%rd26, %rd36, 6584243485182795213, 5776246781640716793;
	and.b64  	%rd27, %rd26, 281474976710655;
	cvt.rn.f64.u64 	%fd25, %rd27;
	mul.f64 	%fd26, %fd25, 0d3CF0000000000000;
	mad.lo.s64 	%rd36, %rd36, -4577330409399980023, -6086253806886039610;
	and.b64  	%rd28, %rd36, 281474976710655;
	cvt.rn.f64.u64 	%fd27, %rd28;
	mul.f64 	%fd28, %fd27, 0d3CF0000000000000;
	mul.f64 	%fd29, %fd12, %fd12;
	fma.rn.f64 	%fd30, %fd10, %fd10, %fd29;
	fma.rn.f64 	%fd31, %fd14, %fd14, %fd30;
	fma.rn.f64 	%fd32, %fd16, %fd16, %fd31;
	fma.rn.f64 	%fd33, %fd18, %fd18, %fd32;
	fma.rn.f64 	%fd34, %fd20, %fd20, %fd33;
	fma.rn.f64 	%fd35, %fd22, %fd22, %fd34;
	fma.rn.f64 	%fd36, %fd24, %fd24, %fd35;
	fma.rn.f64 	%fd37, %fd26, %fd26, %fd36;
	fma.rn.f64 	%fd38, %fd28, %fd28, %fd37;
	add.f64 	%fd39, %fd38, 0d3FF0000000000000;
	rcp.rn.f64 	%fd40, %fd39;
	add.f64 	%fd43, %fd43, %fd40;
	fma.rn.f64 	%fd44, %fd40, %fd40, %fd44;
	add.s64 	%rd35, %rd35, %rd29;
	setp.lt.u64 	%p2, %rd35, %rd33;
	@%p2 bra 	$L__BB0_2;
$L__BB0_3:
	ld.param.u64 	%rd34, [_Z18monte_carlo_kernelmPdy_param_1];
	cvt.u32.u64 	%r8, %rd1;
	cvta.to.global.u64 	%rd30, %rd34;
	shl.b32 	%r9, %r8, 1;
	mul.wide.u32 	%rd31, %r9, 8;
	add.s64 	%rd32, %rd30, %rd31;
	st.global.f64 	[%rd32], %fd43;
	st.global.f64 	[%rd32+8], %fd44;
	ret;

}
	// .globl	_Z22combine_results_kernelPdS_S_imm
.visible .entry _Z22combine_results_kernelPdS_S_imm(
	.param .u64 .ptr .align 1 _Z22combine_results_kernelPdS_S_imm_param_0,
	.param .u64 .ptr .align 1 _Z22combine_results_kernelPdS_S_imm_param_1,
	.param .u64 .ptr .align 1 _Z22combine_results_kernelPdS_S_imm_param_2,
	.param .u32 _Z22combine_results_kernelPdS_S_imm_param_3,
	.param .u64 _Z22combine_results_kernelPdS_S_imm_param_4,
	.param .u64 _Z22combine_results_kernelPdS_S_imm_param_5
)
{
	.reg .pred 	%p<20>;
	.reg .b32 	%r<57>;
	.reg .b64 	%rd<38>;
	.reg .b64 	%fd<320>;

	ld.param.u64 	%rd18, [_Z22combine_results_kernelPdS_S_imm_param_0];
	ld.param.u64 	%rd19, [_Z22combine_results_kernelPdS_S_imm_param_1];
	ld.param.u64 	%rd15, [_Z22combine_results_kernelPdS_S_imm_param_2];
	ld.param.u32 	%r31, [_Z22combine_results_kernelPdS_S_imm_param_3];
	ld.param.u64 	%rd16, [_Z22combine_results_kernelPdS_S_imm_param_4];
	ld.param.u64 	%rd17, [_Z22combine_results_kernelPdS_S_imm_param_5];
	cvta.to.global.u64 	%rd1, %rd18;
	cvta.to.global.u64 	%rd2, %rd19;
	mov.u32 	%r32, %ctaid.x;
	mov.u32 	%r33, %ntid.x;
	mul.lo.s32 	%r34, %r32, %r33;
	mov.u32 	%r35, %tid.x;
	neg.s32 	%r36, %r35;
	setp.ne.s32 	%p1, %r34, %r36;
	@%p1 bra 	$L__BB1_28;
	setp.lt.s32 	%p2, %r31, 1;
	mov.f64 	%fd298, 0d0000000000000000;
	mov.f64 	%fd299, %fd298;
	@%p2 bra 	$L__BB1_14;
	and.b32  	%r1, %r31, 15;
	setp.lt.u32 	%p3, %r31, 16;
	mov.f64 	%fd299, 0d0000000000000000;
	mov.b32 	%r47, 0;
	mov.f64 	%fd298, %fd299;
	@%p3 bra 	$L__BB1_5;
	and.b32  	%r47, %r31, 2147483632;
	neg.s32 	%r51, %r47;
	add.s64 	%rd35, %rd1, 128;
	mov.f64 	%fd299, 0d0000000000000000;
$L__BB1_4:
	.pragma "nounroll";
	ld.global.f64 	%fd57, [%rd35+-128];
	add.f64 	%fd58, %fd298, %fd57;
	ld.global.f64 	%fd59, [%rd35+-120];
	add.f64 	%fd60, %fd299, %fd59;
	ld.global.f64 	%fd61, [%rd35+-112];
	add.f64 	%fd62, %fd58, %fd61;
	ld.global.f64 	%fd63, [%rd35+-104];
	add.f64 	%fd64, %fd60, %fd63;
	ld.global.f64 	%fd65, [%rd35+-96];
	add.f64 	%fd66, %fd62, %fd65;
	ld.global.f64 	%fd67, [%rd35+-88];
	add.f64 	%fd68, %fd64, %fd67;
	ld.global.f64 	%fd69, [%rd35+-80];
	add.f64 	%fd70, %fd66, %fd69;
	ld.global.f64 	%fd71, [%rd35+-72];
	add.f64 	%fd72, %fd68, %fd71;
	ld.global.f64 	%fd73, [%rd35+-64];
	add.f64 	%fd74, %fd70, %fd73;
	ld.global.f64 	%fd75, [%rd35+-56];
	add.f64 	%fd76, %fd72, %fd75;
	ld.global.f64 	%fd77, [%rd35+-48];
	add.f64 	%fd78, %fd74, %fd77;
	ld.global.f64 	%fd79, [%rd35+-40];
	add.f64 	%fd80, %fd76, %fd79;
	ld.global.f64 	%fd81, [%rd35+-32];
	add.f64 	%fd82, %fd78, %fd81;
	ld.global.f64 	%fd83, [%rd35+-24];
	add.f64 	%fd84, %fd80, %fd83;
	ld.global.f64 	%fd85, [%rd35+-16];
	add.f64 	%fd86, %fd82, %fd85;
	ld.global.f64 	%fd87, [%rd35+-8];
	add.f64 	%fd88, %fd84, %fd87;
	ld.global.f64 	%fd89, [%rd35];
	add.f64 	%fd90, %fd86, %fd89;
	ld.global.f64 	%fd91, [%rd35+8];
	add.f64 	%fd92, %fd88, %fd91;
	ld.global.f64 	%fd93, [%rd35+16];
	add.f64 	%fd94, %fd90, %fd93;
	ld.global.f64 	%fd95, [%rd35+24];
	add.f64 	%fd96, %fd92, %fd95;
	ld.global.f64 	%fd97, [%rd35+32];
	add.f64 	%fd98, %fd94, %fd97;
	ld.global.f64 	%fd99, [%rd35+40];
	add.f64 	%fd100, %fd96, %fd99;
	ld.global.f64 	%fd101, [%rd35+48];
	add.f64 	%fd102, %fd98, %fd101;
	ld.global.f64 	%fd103, [%rd35+56];
	add.f64 	%fd104, %fd100, %fd103;
	ld.global.f64 	%fd105, [%rd35+64];
	add.f64 	%fd106, %fd102, %fd105;
	ld.global.f64 	%fd107, [%rd35+72];
	add.f64 	%fd108, %fd104, %fd107;
	ld.global.f64 	%fd109, [%rd35+80];
	add.f64 	%fd110, %fd106, %fd109;
	ld.global.f64 	%fd111, [%rd35+88];
	add.f64 	%fd112, %fd108, %fd111;
	ld.global.f64 	%fd113, [%rd35+96];
	add.f64 	%fd114, %fd110, %fd113;
	ld.global.f64 	%fd115, [%rd35+104];
	add.f64 	%fd116, %fd112, %fd115;
	ld.global.f64 	%fd117, [%rd35+112];
	add.f64 	%fd298, %fd114, %fd117;
	ld.global.f64 	%fd118, [%rd35+120];
	add.f64 	%fd299, %fd116, %fd118;
	add.s32 	%r51, %r51, 16;
	add.s64 	%rd35, %rd35, 256;
	setp.eq.s32 	%p4, %r51, 0;
	@%p4 bra 	$L__BB1_5;
	bra.uni 	$L__BB1_4;
$L__BB1_5:
	setp.eq.s32 	%p5, %r1, 0;
	@%p5 bra 	$L__BB1_14;
	and.b32  	%r5, %r31, 7;
	setp.lt.u32 	%p6, %r1, 8;
	@%p6 bra 	$L__BB1_8;
	shl.b32 	%r38, %r47, 1;
	mul.wide.u32 	%rd20, %r38, 8;
	add.s64 	%rd21, %rd1, %rd20;
	ld.global.f64 	%fd120, [%rd21];
	add.f64 	%fd121, %fd298, %fd120;
	ld.global.f64 	%fd122, [%rd21+8];
	add.f64 	%fd123, %fd299, %fd122;
	ld.global.f64 	%fd124, [%rd21+16];
	add.f64 	%fd125, %fd121, %fd124;
	ld.global.f64 	%fd126, [%rd21+24];
	add.f64 	%fd127, %fd123, %fd126;
	ld.global.f64 	%fd128, [%rd21+32];
	add.f64 	%fd129, %fd125, %fd128;
	ld.global.f64 	%fd130, [%rd21+40];
	add.f64 	%fd131, %fd127, %fd130;
	ld.global.f64 	%fd132, [%rd21+48];
	add.f64 	%fd133, %fd129, %fd132;
	ld.global.f64 	%fd134, [%rd21+56];
	add.f64 	%fd135, %fd131, %fd134;
	ld.global.f64 	%fd136, [%rd21+64];
	add.f64 	%fd137, %fd133, %fd136;
	ld.global.f64 	%fd138, [%rd21+72];
	add.f64 	%fd139, %fd135, %fd138;
	ld.global.f64 	%fd140, [%rd21+80];
	add.f64 	%fd141, %fd137, %fd140;
	ld.global.f64 	%fd142, [%rd21+88];
	add.f64 	%fd143, %fd139, %fd142;
	ld.global.f64 	%fd144, [%rd21+96];
	add.f64 	%fd145, %fd141, %fd144;
	ld.global.f64 	%fd146, [%rd21+104];
	add.f64 	%fd147, %fd143, %fd146;
	ld.global.f64 	%fd148, [%rd21+112];
	add.f64 	%fd298, %fd145, %fd148;
	ld.global.f64 	%fd149, [%rd21+120];
	add.f64 	%fd299, %fd147, %fd149;
	sub.s32 	%r39, %r38, %r47;
	add.s32 	%r47, %r39, 8;
$L__BB1_8:
	setp.eq.s32 	%p7, %r5, 0;
	@%p7 bra 	$L__BB1_14;
	and.b32  	%r8, %r31, 3;
	setp.lt.u32 	%p8, %r5, 4;
	@%p8 bra 	$L__BB1_11;
	shl.b32 	%r40, %r47, 1;
	mul.wide.u32 	%rd22, %r40, 8;
	add.s64 	%rd23, %rd1, %rd22;
	ld.global.f64 	%fd151, [%rd23];
	add.f64 	%fd152, %fd298, %fd151;
	ld.global.f64 	%fd153, [%rd23+8];
	add.f64 	%fd154, %fd299, %fd153;
	ld.global.f64 	%fd155, [%rd23+16];
	add.f64 	%fd156, %fd152, %fd155;
	ld.global.f64 	%fd157, [%rd23+24];
	add.f64 	%fd158, %fd154, %fd157;
	ld.global.f64 	%fd159, [%rd23+32];
	add.f64 	%fd160, %fd156, %fd159;
	ld.global.f64 	%fd161, [%rd23+40];
	add.f64 	%fd162, %fd158, %fd161;
	ld.global.f64 	%fd163, [%rd23+48];
	add.f64 	%fd298, %fd160, %fd163;
	ld.global.f64 	%fd164, [%rd23+56];
	add.f64 	%fd299, %fd162, %fd164;
	sub.s32 	%r41, %r40, %r47;
	add.s32 	%r47, %r41, 4;
$L__BB1_11:
	setp.eq.s32 	%p9, %r8, 0;
	@%p9 bra 	$L__BB1_14;
	mul.wide.u32 	%rd24, %r47, 16;
	add.s64 	%rd25, %rd24, %rd1;
	add.s64 	%rd34, %rd25, 8;
	neg.s32 	%r50, %r8;
$L__BB1_13:
	.pragma "nounroll";
	ld.global.f64 	%fd165, [%rd34+-8];
	add.f64 	%fd298, %fd298, %fd165;
	ld.global.f64 	%fd166, [%rd34];
	add.f64 	%fd299, %fd299, %fd166;
	add.s64 	%rd34, %rd34, 16;
	add.s32 	%r50, %r50, 1;
	setp.ne.s32 	%p10, %r50, 0;
	@%p10 bra 	$L__BB1_13;
$L__BB1_14:
	setp.lt.s32 	%p11, %r31, 1;
	mov.f64 	%fd318, 0d0000000000000000;
	mov.f64 	%fd319, %fd318;
	@%p11 bra 	$L__BB1_27;
	and.b32  	%r14, %r31, 15;
	setp.lt.u32 	%p12, %r31, 16;
	mov.f64 	%fd319, 0d0000000000000000;
	mov.b32 	%r53, 0;
	mov.f64 	%fd318, %fd319;
	@%p12 bra 	$L__BB1_18;
	and.b32  	%r53, %r31, 2147483632;
	neg.s32 	%r52, %r53;
	add.s64 	%rd36, %rd2, 128;
	mov.f64 	%fd319, 0d0000000000000000;
$L__BB1_17:
	.pragma "nounroll";
	ld.global.f64 	%fd171, [%rd36+-128];
	add.f64 	%fd172, %fd318, %fd171;
	ld.global.f64 	%fd173, [%rd36+-120];
	add.f64 	%fd174, %fd319, %fd173;
	ld.global.f64 	%fd175, [%rd36+-112];
	add.f64 	%fd176, %fd172, %fd175;
	ld.global.f64 	%fd177, [%rd36+-104];
	add.f64 	%fd178, %fd174, %fd177;
	ld.global.f64 	%fd179, [%rd36+-96];
	add.f64 	%fd180, %fd176, %fd179;
	ld.global.f64 	%fd181, [%rd36+-88];
	add.f64 	%fd182, %fd178, %fd181;
	ld.global.f64 	%fd183, [%rd36+-80];
	add.f64 	%fd184, %fd180, %fd183;
	ld.global.f64 	%fd185, [%rd36+-72];
	add.f64 	%fd186, %fd182, %fd185;
	ld.global.f64 	%fd187, [%rd36+-64];
	add.f64 	%fd188, %fd184, %fd187;
	ld.global.f64 	%fd189, [%rd36+-56];
	add.f64 	%fd190, %fd186, %fd189;
	ld.global.f64 	%fd191, [%rd36+-48];
	add.f64 	%fd192, %fd188, %fd191;
	ld.global.f64 	%fd193, [%rd36+-40];
	add.f64 	%fd194, %fd190, %fd193;
	ld.global.f64 	%fd195, [%rd36+-32];
	add.f64 	%fd196, %fd192, %fd195;
	ld.global.f64 	%fd197, [%rd36+-24];
	add.f64 	%fd198, %fd194, %fd197;
	ld.global.f64 	%fd199, [%rd36+-16];
	add.f64 	%fd200, %fd196, %fd199;
	ld.global.f64 	%fd201, [%rd36+-8];
	add.f64 	%fd202, %fd198, %fd201;
	ld.global.f64 	%fd203, [%rd36];
	add.f64 	%fd204, %fd200, %fd203;
	ld.global.f64 	%fd205, [%rd36+8];
	add.f64 	%fd206, %fd202, %fd205;
	ld.global.f64 	%fd207, [%rd36+16];
	add.f64 	%fd208, %fd204, %fd207;
	ld.global.f64 	%fd209, [%rd36+24];
	add.f64 	%fd210, %fd206, %fd209;
	ld.global.f64 	%fd211, [%rd36+32];
	add.f64 	%fd212, %fd208, %fd211;
	ld.global.f64 	%fd213, [%rd36+40];
	add.f64 	%fd214, %fd210, %fd213;
	ld.global.f64 	%fd215, [%rd36+48];
	add.f64 	%fd216, %fd212, %fd215;
	ld.global.f64 	%fd217, [%rd36+56];
	add.f64 	%fd218, %fd214, %fd217;
	ld.global.f64 	%fd219, [%rd36+64];
	add.f64 	%fd220, %fd216, %fd219;
	ld.global.f64 	%fd221, [%rd36+72];
	add.f64 	%fd222, %fd218, %fd221;
	ld.global.f64 	%fd223, [%rd36+80];
	add.f64 	%fd224, %fd220, %fd223;
	ld.global.f64 	%fd225, [%rd36+88];
	add.f64 	%fd226, %fd222, %fd225;
	ld.global.f64 	%fd227, [%rd36+96];
	add.f64 	%fd228, %fd224, %fd227;
	ld.global.f64 	%fd229, [%rd36+104];
	add.f64 	%fd230, %fd226, %fd229;
	ld.global.f64 	%fd231, [%rd36+112];
	add.f64 	%fd318, %fd228, %fd231;
	ld.global.f64 	%fd232, [%rd36+120];
	add.f64 	%fd319, %fd230, %fd232;
	add.s32 	%r52, %r52, 16;
	add.s64 	%rd36, %rd36, 256;
	setp.ne.s32 	%p13, %r52, 0;
	@%p13 bra 	$L__BB1_17;
$L__BB1_18:
	setp.eq.s32 	%p14, %r14, 0;
	@%p14 bra 	$L__BB1_27;
	and.b32  	%r22, %r31, 7;
	setp.lt.u32 	%p15, %r14, 8;
	@%p15 bra 	$L__BB1_21;
	shl.b32 	%r43, %r53, 1;
	mul.wide.u32 	%rd26, %r43, 8;
	add.s64 	%rd27, %rd2, %rd26;
	ld.global.f64 	%fd234, [%rd27];
	add.f64 	%fd235, %fd318, %fd234;
	ld.global.f64 	%fd236, [%rd27+8];
	add.f64 	%fd237, %fd319, %fd236;
	ld.global.f64 	%fd238, [%rd27+16];
	add.f64 	%fd239, %fd235, %fd238;
	ld.global.f64 	%fd240, [%rd27+24];
	add.f64 	%fd241, %fd237, %fd240;
	ld.global.f64 	%fd242, [%rd27+32];
	add.f64 	%fd243, %fd239, %fd242;
	ld.global.f64 	%fd244, [%rd27+40];
	add.f64 	%fd245, %fd241, %fd244;
	ld.global.f64 	%fd246, [%rd27+48];
	add.f64 	%fd247, %fd243, %fd246;
	ld.global.f64 	%fd248, [%rd27+56];
	add.f64 	%fd249, %fd245, %fd248;
	ld.global.f64 	%fd250, [%rd27+64];
	add.f64 	%fd251, %fd247, %fd250;
	ld.global.f64 	%fd252, [%rd27+72];
	add.f64 	%fd253, %fd249, %fd252;
	ld.global.f64 	%fd254, [%rd27+80];
	add.f64 	%fd255, %fd251, %fd254;
	ld.global.f64 	%fd256, [%rd27+88];
	add.f64 	%fd257, %fd253, %fd256;
	ld.global.f64 	%fd258, [%rd27+96];
	add.f64 	%fd259, %fd255, %fd258;
	ld.global.f64 	%fd260, [%rd27+104];
	add.f64 	%fd261, %fd257, %fd260;
	ld.global.f64 	%fd262, [%rd27+112];
	add.f64 	%fd318, %fd259, %fd262;
	ld.global.f64 	%fd263, [%rd27+120];
	add.f64 	%fd319, %fd261, %fd263;
	sub.s32 	%r44, %r43, %r53;
	add.s32 	%r53, %r44, 8;
$L__BB1_21:
	setp.eq.s32 	%p16, %r22, 0;
	@%p16 bra 	$L__BB1_27;
	and.b32  	%r25, %r31, 3;
	setp.lt.u32 	%p17, %r22, 4;
	@%p17 bra 	$L__BB1_24;
	shl.b32 	%r45, %r53, 1;
	mul.wide.u32 	%rd28, %r45, 8;
	add.s64 	%rd29, %rd2, %rd28;
	ld.global.f64 	%fd265, [%rd29];
	add.f64 	%fd266, %fd318, %fd265;
	ld.global.f64 	%fd267, [%rd29+8];
	add.f64 	%fd268, %fd319, %fd267;
	ld.global.f64 	%fd269, [%rd29+16];
	add.f64 	%fd270, %fd266, %fd269;
	ld.global.f64 	%fd271, [%rd29+24];
	add.f64 	%fd272, %fd268, %fd271;
	ld.global.f64 	%fd273, [%rd29+32];
	add.f64 	%fd274, %fd270, %fd273;
	ld.global.f64 	%fd275, [%rd29+40];
	add.f64 	%fd276, %fd272, %fd275;
	ld.global.f64 	%fd277, [%rd29+48];
	add.f64 	%fd318, %fd274, %fd277;
	ld.global.f64 	%fd278, [%rd29+56];
	add.f64 	%fd319, %fd276, %fd278;
	sub.s32 	%r46, %r45, %r53;
	add.s32 	%r53, %r46, 4;
$L__BB1_24:
	setp.eq.s32 	%p18, %r25, 0;
	@%p18 bra 	$L__BB1_27;
	mul.wide.u32 	%rd30, %r53, 16;
	add.s64 	%rd31, %rd30, %rd2;
	add.s64 	%rd37, %rd31, 8;
	neg.s32 	%r56, %r25;
$L__BB1_26:
	.pragma "nounroll";
	ld.global.f64 	%fd279, [%rd37+-8];
	add.f64 	%fd318, %fd318, %fd279;
	ld.global.f64 	%fd280, [%rd37];
	add.f64 	%fd319, %fd319, %fd280;
	add.s64 	%rd37, %rd37, 16;
	add.s32 	%r56, %r56, 1;
	setp.ne.s32 	%p19, %r56, 0;
	@%p19 bra 	$L__BB1_26;
$L__BB1_27:
	cvta.to.global.u64 	%rd32, %rd15;
	add.f64 	%fd281, %fd298, %fd318;
	st.global.f64 	[%rd32], %fd281;
	add.f64 	%fd282, %fd299, %fd319;
	st.global.f64 	[%rd32+8], %fd282;
	add.s64 	%rd33, %rd17, %rd16;
	cvt.rn.f64.u64 	%fd283, %rd33;
	st.global.f64 	[%rd32+16], %fd283;
$L__BB1_28:
	ret;

}


// ===== COMPILED SASS (sm_100) =====

	.target	sm_100

	.elftype	@"ET_EXEC"


//--------------------- .note.nv.tkinfo           --------------------------
	.section	.note.nv.tkinfo,"",@"SHT_NOTE"
	.sectionflags	@"SHF_NOTE_NV_TKINFO"
	.tkinfo
        /*0018*/ 	.word	0x00000002
        /*0030*/ 	.string	""
        /*0030*/ 	.string	"ptxas"
        /*0030*/ 	.string	"Cuda compilation tools, release 13.0, V13.0.88"
        /*0030*/ 	.string	"Build cuda_13.0.r13.0/compiler.36424714_0"
        /*0030*/ 	.string	"-arch sm_100 -m 64 "



//--------------------- .note.nv.cuinfo           --------------------------
	.section	.note.nv.cuinfo,"",@"SHT_NOTE"
	.sectionflags	@"SHF_NOTE_NV_CUINFO"
        /*0018*/ 	.short	0x0002
        /*001a*/ 	.short	0x0064
        /*001c*/ 	.short	0x0082
	.zero		2


//--------------------- .nv.info                  --------------------------
	.section	.nv.info,"",@"SHT_CUDA_INFO"
	.align	4


	//----- nvinfo : EIATTR_REGCOUNT
	.align		4
        /*0000*/ 	.byte	0x04, 0x2f
        /*0002*/ 	.short	(.L_1 - .L_0)
	.align		4
.L_0:
        /*0004*/ 	.word	index@(_Z18monte_carlo_kernelmPdy)
        /*0008*/ 	.word	0x0000001e


	//----- nvinfo : EIATTR_FRAME_SIZE
	.align		4
.L_1:
        /*000c*/ 	.byte	0x04, 0x11
        /*000e*/ 	.short	(.L_3 - .L_2)
	.align		4
.L_2:
        /*0010*/ 	.word	index@($__internal_0_$__cuda_sm20_dblrcp_rn_slowpath_v3)
        /*0014*/ 	.word	0x00000000


	//----- nvinfo : EIATTR_FRAME_SIZE
	.align		4
.L_3:
        /*0018*/ 	.byte	0x04, 0x11
        /*001a*/ 	.short	(.L_5 - .L_4)
	.align		4
.L_4:
        /*001c*/ 	.word	index@(_Z18monte_carlo_kernelmPdy)
        /*0020*/ 	.word	0x00000000


	//----- nvinfo : EIATTR_REGCOUNT
	.align		4
.L_5:
        /*0024*/ 	.byte	0x04, 0x2f
        /*0026*/ 	.short	(.L_7 - .L_6)
	.align		4
.L_6:
        /*0028*/ 	.word	index@(_Z22combine_results_kernelPdS_S_imm)
        /*002c*/ 	.word	0x00000020


	//----- nvinfo : EIATTR_FRAME_SIZE
	.align		4
.L_7:
        /*0030*/ 	.byte	0x04, 0x11
        /*0032*/ 	.short	(.L_9 - .L_8)
	.align		4
.L_8:
        /*0034*/ 	.word	index@(_Z22combine_results_kernelPdS_S_imm)
        /*0038*/ 	.word	0x00000000


	//----- nvinfo : EIATTR_MIN_STACK_SIZE
	.align		4
.L_9:
        /*003c*/ 	.byte	0x04, 0x12
        /*003e*/ 	.short	(.L_11 - .L_10)
	.align		4
.L_10:
        /*0040*/ 	.word	index@(_Z22combine_results_kernelPdS_S_imm)
        /*0044*/ 	.word	0x00000000


	//----- nvinfo : EIATTR_MIN_STACK_SIZE
	.align		4
.L_11:
        /*0048*/ 	.byte	0x04, 0x12
        /*004a*/ 	.short	(.L_13 - .L_12)
	.align		4
.L_12:
        /*004c*/ 	.word	index@(_Z18monte_carlo_kernelmPdy)
        /*0050*/ 	.word	0x00000000
.L_13:


//--------------------- .nv.compat                --------------------------
	.section	.nv.compat,"",@"SHT_CUDA_COMPAT_INFO"
	.align	4
        /*0000*/ 	.byte	0x02, 0x09, 0x00, 0x00, 0x02, 0x02, 0x01, 0x00, 0x02, 0x05, 0x05, 0x00, 0x03, 0x07, 0x01, 0x01
        /*0010*/ 	.byte	0x02, 0x03, 0x00, 0x00, 0x02, 0x06, 0x01, 0x00, 0x04, 0x0b, 0x08, 0x00, 0x01, 0x00, 0x00, 0x00
        /*0020*/ 	.byte	0x00, 0x00, 0x00, 0x00


//--------------------- .nv.info._Z22combine_results_kernelPdS_S_imm --------------------------
	.section	.nv.info._Z22combine_results_kernelPdS_S_imm,"",@"SHT_CUDA_INFO"
	.sectionflags	@""
	.align	4


	//----- nvinfo : EIATTR_CUDA_API_VERSION
	.align		4
        /*0000*/ 	.byte	0x04, 0x37
        /*0002*/ 	.short	(.L_15 - .L_14)
.L_14:
        /*0004*/ 	.word	0x00000082


	//----- nvinfo : EIATTR_KPARAM_INFO
	.align		4
.L_15:
        /*0008*/ 	.byte	0x04, 0x17
        /*000a*/ 	.short	(.L_17 - .L_16)
.L_16:
        /*000c*/ 	.word	0x00000000
        /*0010*/ 	.short	0x0005
        /*0012*/ 	.short	0x0028
        /*0014*/ 	.byte	0x00, 0xf0, 0x21, 0x00


	//----- nvinfo : EIATTR_KPARAM_INFO
	.align		4
.L_17:
        /*0018*/ 	.byte	0x04, 0x17
        /*001a*/ 	.short	(.L_19 - .L_18)
.L_18:
        /*001c*/ 	.word	0x00000000
        /*0020*/ 	.short	0x0004
        /*0022*/ 	.short	0x0020
        /*0024*/ 	.byte	0x00, 0xf0, 0x21, 0x00


	//----- nvinfo : EIATTR_KPARAM_INFO
	.align		4
.L_19:
        /*0028*/ 	.byte	0x04, 0x17
        /*002a*/ 	.short	(.L_21 - .L_20)
.L_20:
        /*002c*/ 	.word	0x00000000
        /*0030*/ 	.short	0x0003
        /*0032*/ 	.short	0x0018
        /*0034*/ 	.byte	0x00, 0xf0, 0x11, 0x00


	//----- nvinfo : EIATTR_KPARAM_INFO
	.align		4
.L_21:
        /*0038*/ 	.byte	0x04, 0x17
        /*003a*/ 	.short	(.L_23 - .L_22)
.L_22:
        /*003c*/ 	.word	0x00000000
        /*0040*/ 	.short	0x0002
        /*0042*/ 	.short	0x0010
        /*0044*/ 	.byte	0x00, 0xf5, 0x21, 0x00


	//----- nvinfo : EIATTR_KPARAM_INFO
	.align		4
.L_23:
        /*0048*/ 	.byte	0x04, 0x17
        /*004a*/ 	.short	(.L_25 - .L_24)
.L_24:
        /*004c*/ 	.word	0x00000000
        /*0050*/ 	.short	0x0001
        /*0052*/ 	.short	0x0008
        /*0054*/ 	.byte	0x00, 0xf5, 0x21, 0x00


	//----- nvinfo : EIATTR_KPARAM_INFO
	.align		4
.L_25:
        /*0058*/ 	.byte	0x04, 0x17
        /*005a*/ 	.short	(.L_27 - .L_26)
.L_26:
        /*005c*/ 	.word	0x00000000
        /*0060*/ 	.short	0x0000
        /*0062*/ 	.short	0x0000
        /*0064*/ 	.byte	0x00, 0xf5, 0x21, 0x00


	//----- nvinfo : EIATTR_SPARSE_MMA_MASK
	.align		4
.L_27:
        /*0068*/ 	.byte	0x03, 0x50
        /*006a*/ 	.short	0x0000


	//----- nvinfo : EIATTR_MAXREG_COUNT
	.align		4
        /*006c*/ 	.byte	0x03, 0x1b
        /*006e*/ 	.short	0x00ff


	//----- nvinfo : EIATTR_MERCURY_ISA_VERSION
	.align		4
        /*0070*/ 	.byte	0x03, 0x5f
        /*0072*/ 	.short	0x0101


	//----- nvinfo : EIATTR_VRC_CTA_INIT_COUNT
	.align		4
        /*0074*/ 	.byte	0x02, 0x4a
	.zero		1
	.zero		1


	//----- nvinfo : EIATTR_EXIT_INSTR_OFFSETS
	.align		4
        /*0078*/ 	.byte	0x04, 0x1c
        /*007a*/ 	.short	(.L_29 - .L_28)


	//   ....[0]....
.L_28:
        /*007c*/ 	.word	0x00000070


	//   ....[1]....
        /*0080*/ 	.word	0x000016f0


	//----- nvinfo : EIATTR_CBANK_PARAM_SIZE
	.align		4
.L_29:
        /*0084*/ 	.byte	0x03, 0x19
        /*0086*/ 	.short	0x0030


	//----- nvinfo : EIATTR_PARAM_CBANK
	.align		4
        /*0088*/ 	.byte	0x04, 0x0a
        /*008a*/ 	.short	(.L_31 - .L_30)
	.align		4
.L_30:
        /*008c*/ 	.word	index@(.nv.constant0._Z22combine_results_kernelPdS_S_imm)
        /*0090*/ 	.short	0x0380
        /*0092*/ 	.short	0x0030


	//----- nvinfo : EIATTR_SW_WAR
	.align		4
.L_31:
        /*0094*/ 	.byte	0x04, 0x36
        /*0096*/ 	.short	(.L_33 - .L_32)
.L_32:
        /*0098*/ 	.word	0x00000008
.L_33:


//--------------------- .nv.info._Z18monte_carlo_kernelmPdy --------------------------
	.section	.nv.info._Z18monte_carlo_kernelmPdy,"",@"SHT_CUDA_INFO"
	.sectionflags	@""
	.align	4


	//----- nvinfo : EIATTR_CUDA_API_VERSION
	.align		4
        /*0000*/ 	.byte	0x04, 0x37
        /*0002*/ 	.short	(.L_35 - .L_34)
.L_34:
        /*0004*/ 	.word	0x00000082


	//----- nvinfo : EIATTR_KPARAM_INFO
	.align		4
.L_35:
        /*0008*/ 	.byte	0x04, 0x17
        /*000a*/ 	.short	(.L_37 - .L_36)
.L_36:
        /*000c*/ 	.word	0x00000000
        /*0010*/ 	.short	0x0002
        /*0012*/ 	.short	0x0010
        /*0014*/ 	.byte	0x00, 0xf0, 0x21, 0x00


	//----- nvinfo : EIATTR_KPARAM_INFO
	.align		4
.L_37:
        /*0018*/ 	.byte	0x04, 0x17
        /*001a*/ 	.short	(.L_39 - .L_38)
.L_38:
        /*001c*/ 	.word	0x00000000
        /*0020*/ 	.short	0x0001
        /*0022*/ 	.short	0x0008
        /*0024*/ 	.byte	0x00, 0xf5, 0x21, 0x00


	//----- nvinfo : EIATTR_KPARAM_INFO
	.align		4
.L_39:
        /*0028*/ 	.byte	0x04, 0x17
        /*002a*/ 	.short	(.L_41 - .L_40)
.L_40:
        /*002c*/ 	.word	0x00000000
        /*0030*/ 	.short	0x0000
        /*0032*/ 	.short	0x0000
        /*0034*/ 	.byte	0x00, 0xf0, 0x21, 0x00


	//----- nvinfo : EIATTR_SPARSE_MMA_MASK
	.align		4
.L_41:
        /*0038*/ 	.byte	0x03, 0x50
        /*003a*/ 	.short	0x0000


	//----- nvinfo : EIATTR_MAXREG_COUNT
	.align		4
        /*003c*/ 	.byte	0x03, 0x1b
        /*003e*/ 	.short	0x00ff


	//----- nvinfo : EIATTR_MERCURY_ISA_VERSION
	.align		4
        /*0040*/ 	.byte	0x03, 0x5f
        /*0042*/ 	.short	0x0101


	//----- nvinfo : EIATTR_VRC_CTA_INIT_COUNT
	.align		4
        /*0044*/ 	.byte	0x02, 0x4a
	.zero		1
	.zero		1


	//----- nvinfo : EIATTR_EXIT_INSTR_OFFSETS
	.align		4
        /*0048*/ 	.byte	0x04, 0x1c
        /*004a*/ 	.short	(.L_43 - .L_42)


	//   ....[0]....
.L_42:
        /*004c*/ 	.word	0x000009d0


	//----- nvinfo : EIATTR_CRS_STACK_SIZE
	.align		4
.L_43:
        /*0050*/ 	.byte	0x04, 0x1e
        /*0052*/ 	.short	(.L_45 - .L_44)
.L_44:
        /*0054*/ 	.word	0x00000000


	//----- nvinfo : EIATTR_CBANK_PARAM_SIZE
	.align		4
.L_45:
        /*0058*/ 	.byte	0x03, 0x19
        /*005a*/ 	.short	0x0018


	//----- nvinfo : EIATTR_PARAM_CBANK
	.align		4
        /*005c*/ 	.byte	0x04, 0x0a
        /*005e*/ 	.short	(.L_47 - .L_46)
	.align		4
.L_46:
        /*0060*/ 	.word	index@(.nv.constant0._Z18monte_carlo_kernelmPdy)
        /*0064*/ 	.short	0x0380
        /*0066*/ 	.short	0x0018


	//----- nvinfo : EIATTR_SW_WAR
	.align		4
.L_47:
        /*0068*/ 	.byte	0x04, 0x36
        /*006a*/ 	.short	(.L_49 - .L_48)
.L_48:
        /*006c*/ 	.word	0x00000008
.L_49:


//--------------------- .nv.callgraph             --------------------------
	.section	.nv.callgraph,"",@"SHT_CUDA_CALLGRAPH"
	.align	4
	.sectionentsize	8
	.align		4
        /*0000*/ 	.word	0x00000000
	.align		4
        /*0004*/ 	.word	0xffffffff
	.align		4
        /*0008*/ 	.word	0x00000000
	.align		4
        /*000c*/ 	.word	0xfffffffe
	.align		4
        /*0010*/ 	.word	0x00000000
	.align		4
        /*0014*/ 	.word	0xfffffffd
	.align		4
        /*0018*/ 	.word	0x00000000
	.align		4
        /*001c*/ 	.word	0xfffffffc


//--------------------- .text._Z22combine_results_kernelPdS_S_imm --------------------------
	.section	.text._Z22combine_results_kernelPdS_S_imm,"ax",@progbits
	.align	128
        .global         _Z22combine_results_kernelPdS_S_imm
        .type           _Z22combine_results_kernelPdS_S_imm,@function
        .size           _Z22combine_results_kernelPdS_S_imm,(.L_x_24 - _Z22combine_results_kernelPdS_S_imm)
        .other          _Z22combine_results_kernelPdS_S_imm,@"STO_CUDA_ENTRY STV_DEFAULT"
_Z22combine_results_kernelPdS_S_imm:
.text._Z22combine_results_kernelPdS_S_imm:
[----:B------:R-:W-:Y:S01]  /*0000*/  LDC R1, c[0x0][0x37c] ;  /* 0x0000df00ff017b82 */ /* 0x000fe20000000800 */
[----:B------:R-:W0:Y:S07]  /*0010*/  S2R R0, SR_TID.X ;  /* 0x0000000000007919 */ /* 0x000e2e0000002100 */
[----:B------:R-:W1:Y:S01]  /*0020*/  S2UR UR4, SR_CTAID.X ;  /* 0x00000000000479c3 */ /* 0x000e620000002500 */
[----:B------:R-:W1:Y:S02]  /*0030*/  LDCU UR5, c[0x0][0x360] ;  /* 0x00006c00ff0577ac */ /* 0x000e640008000800 */
[----:B-1----:R-:W-:Y:S01]  /*0040*/  UIMAD UR4, UR4, UR5, URZ ;  /* 0x00000005040472a4 */ /* 0x002fe2000f8e02ff */
[----:B0-----:R-:W-:-:S05]  /*0050*/  IMAD.MOV R0, RZ, RZ, -R0 ;  /* 0x000000ffff007224 */ /* 0x001fca00078e0a00 */
[----:B------:R-:W-:-:S13]  /*0060*/  ISETP.NE.AND P0, PT, R0, UR4, PT ;  /* 0x0000000400007c0c */ /* 0x000fda000bf05270 */
[----:B------:R-:W-:Y:S05]  /*0070*/  @P0 EXIT ;  /* 0x000000000000094d */ /* 0x000fea0003800000 */
[----:B------:R-:W0:Y:S01]  /*0080*/  LDCU UR4, c[0x0][0x398] ;  /* 0x00007300ff0477ac */ /* 0x000e220008000800 */
[----:B------:R-:W-:Y:S02]  /*0090*/  CS2R R18, SRZ ;  /* 0x0000000000127805 */ /* 0x000fe4000001ff00 */
[----:B------:R-:W-:Y:S01]  /*00a0*/  CS2R R26, SRZ ;  /* 0x00000000001a7805 */ /* 0x000fe2000001ff00 */
[----:B------:R-:W1:Y:S01]  /*00b0*/  LDCU.64 UR10, c[0x0][0x358] ;  /* 0x00006b00ff0a77ac */ /* 0x000e620008000a00 */
[----:B0-----:R-:W-:-:S09]  /*00c0*/  UISETP.GE.AND UP0, UPT, UR4, 0x1, UPT ;  /* 0x000000010400788c */ /* 0x001fd2000bf06270 */
[----:B-1----:R-:W-:Y:S05]  /*00d0*/  BRA.U !UP0, `(.L_x_0) ;  /* 0x0000000908a47547 */ /* 0x002fea000b800000 */
[----:B------:R-:W-:Y:S01]  /*00e0*/  UISETP.GE.U32.AND UP1, UPT, UR4, 0x10, UPT ;  /* 0x000000100400788c */ /* 0x000fe2000bf26070 */
[----:B------:R-:W-:Y:S01]  /*00f0*/  IMAD.MOV.U32 R0, RZ, RZ, RZ ;  /* 0x000000ffff007224 */ /* 0x000fe200078e00ff */
[----:B------:R-:W-:Y:S01]  /*0100*/  ULOP3.LUT UR8, UR4, 0xf, URZ, 0xc0, !UPT ;  /* 0x0000000f04087892 */ /* 0x000fe2000f8ec0ff */
[----:B------:R-:W-:Y:S02]  /*0110*/  CS2R R26, SRZ ;  /* 0x00000000001a7805 */ /* 0x000fe4000001ff00 */
[----:B------:R-:W-:Y:S01]  /*0120*/  CS2R R18, SRZ ;  /* 0x0000000000127805 */ /* 0x000fe2000001ff00 */
[----:B------:R-:W-:-:S03]  /*0130*/  UISETP.NE.AND UP0, UPT, UR8, URZ, UPT ;  /* 0x000000ff0800728c */ /* 0x000fc6000bf05270 */
[----:B------:R-:W-:Y:S08]  /*0140*/  BRA.U !UP1, `(.L_x_1) ;  /* 0x0000000509387547 */ /* 0x000ff0000b800000 */
[----:B------:R-:W0:Y:S01]  /*0150*/  LDCU.64 UR6, c[0x0][0x380] ;  /* 0x00007000ff0677ac */ /* 0x000e220008000a00 */
[----:B------:R-:W-:Y:S01]  /*0160*/  CS2R R26, SRZ ;  /* 0x00000000001a7805 */ /* 0x000fe2000001ff00 */
[----:B------:R-:W-:-:S06]  /*0170*/  ULOP3.LUT UR4, UR4, 0x7ffffff0, URZ, 0xc0, !UPT ;  /* 0x7ffffff004047892 */ /* 0x000fcc000f8ec0ff */
[----:B------:R-:W-:Y:S01]  /*0180*/  IMAD.U32 R0, RZ, RZ, UR4 ;  /* 0x00000004ff007e24 */ /* 0x000fe2000f8e00ff */
[----:B0-----:R-:W-:-:S04]  /*0190*/  UIADD3 UR5, UP1, UPT, UR6, 0x80, URZ ;  /* 0x0000008006057890 */ /* 0x001fc8000ff3e0ff */
[----:B------:R-:W-:Y:S02]  /*01a0*/  UIADD3.X UR6, UPT, UPT, URZ, UR7, URZ, UP1, !UPT ;  /* 0x00000007ff067290 */ /* 0x000fe40008ffe4ff */
[----:B------:R-:W-:Y:S01]  /*01b0*/  IMAD.U32 R2, RZ, RZ, UR5 ;  /* 0x00000005ff027e24 */ /* 0x000fe2000f8e00ff */
[----:B------:R-:W-:-:S03]  /*01c0*/  UIADD3 UR7, UPT, UPT, -UR4, URZ, URZ ;  /* 0x000000ff04077290 */ /* 0x000fc6000fffe1ff */
[----:B------:R-:W-:-:S09]  /*01d0*/  MOV R3, UR6 ;  /* 0x0000000600037c02 */ /* 0x000fd20008000f00 */
.L_x_2:
[----:B------:R-:W2:Y:S04]  /*01e0*/  LDG.E.64 R22, desc[UR10][R2.64+-0x80] ;  /* 0xffff800a02167981 */ /* 0x000ea8000c1e1b00 */
[----:B------:R-:W3:Y:S04]  /*01f0*/  LDG.E.64 R20, desc[UR10][R2.64+-0x78] ;  /* 0xffff880a02147981 */ /* 0x000ee8000c1e1b00 */
[----:B------:R-:W4:Y:S04]  /*0200*/  LDG.E.64 R10, desc[UR10][R2.64+-0x70] ;  /* 0xffff900a020a7981 */ /* 0x000f28000c1e1b00 */
[----:B------:R-:W5:Y:S04]  /*0210*/  LDG.E.64 R8, desc[UR10][R2.64+-0x68] ;  /* 0xffff980a02087981 */ /* 0x000f68000c1e1b00 */
[----:B------:R-:W5:Y:S04]  /*0220*/  LDG.E.64 R4, desc[UR10][R2.64+-0x58] ;  /* 0xffffa80a02047981 */ /* 0x000f68000c1e1b00 */
[----:B------:R-:W5:Y:S04]  /*0230*/  LDG.E.64 R6, desc[UR10][R2.64+-0x60] ;  /* 0xffffa00a02067981 */ /* 0x000f68000c1e1b00 */
[----:B------:R-:W5:Y:S04]  /*0240*/  LDG.E.64 R14, desc[UR10][R2.64+-0x48] ;  /* 0xffffb80a020e7981 */ /* 0x000f68000c1e1b00 */
[----:B------:R-:W5:Y:S04]  /*0250*/  LDG.E.64 R16, desc[UR10][R2.64+-0x50] ;  /* 0xffffb00a02107981 */ /* 0x000f68000c1e1b00 */
[----:B------:R-:W5:Y:S04]  /*0260*/  LDG.E.64 R12, desc[UR10][R2.64+-0x40] ;  /* 0xffffc00a020c7981 */ /* 0x000f68000c1e1b00 */
[----:B------:R-:W5:Y:S01]  /*0270*/  LDG.E.64 R24, desc[UR10][R2.64+-0x38] ;  /* 0xffffc80a02187981 */ /* 0x000f62000c1e1b00 */
[----:B--2---:R-:W-:-:S02]  /*0280*/  DADD R22, R22, R18 ;  /* 0x0000000016167229 */ /* 0x004fc40000000012 */
[----:B---3--:R-:W-:Y:S01]  /*0290*/  DADD R18, R20, R26 ;  /* 0x0000000014127229 */ /* 0x008fe2000000001a */
[----:B------:R-:W2:Y:S05]  /*02a0*/  LDG.E.64 R20, desc[UR10][R2.64+-0x30] ;  /* 0xffffd00a02147981 */ /* 0x000eaa000c1e1b00 */
[----:B----4-:R-:W-:Y:S02]  /*02b0*/  DADD R26, R22, R10 ;  /* 0x00000000161a7229 */ /* 0x010fe4000000000a */
[----:B------:R-:W3:Y:S04]  /*02c0*/  LDG.E.64 R22, desc[UR10][R2.64+-0x28] ;  /* 0xffffd80a02167981 */ /* 0x000ee8000c1e1b00 */
[----:B------:R-:W4:Y:S01]  /*02d0*/  LDG.E.64 R10, desc[UR10][R2.64+-0x20] ;  /* 0xffffe00a020a7981 */ /* 0x000f22000c1e1b00 */
[----:B-----5:R-:W-:-:S03]  /*02e0*/  DADD R18, R18, R8 ;  /* 0x0000000012127229 */ /* 0x020fc60000000008 */
[----:B------:R-:W5:Y:S01]  /*02f0*/  LDG.E.64 R8, desc[UR10][R2.64+-0x18] ;  /* 0xffffe80a02087981 */ /* 0x000f62000c1e1b00 */
[----:B------:R-:W-:-:S03]  /*0300*/  DADD R6, R26, R6 ;  /* 0x000000001a067229 */ /* 0x000fc60000000006 */
        /* <DEDUP_REMOVED lines=11> */
[----:B--2---:R-:W-:-:S03]  /*03c0*/  DADD R20, R12, R20 ;  /* 0x000000000c147229 */ /* 0x004fc60000000014 */
[----:B------:R-:W2:Y:S01]  /*03d0*/  LDG.E.64 R12, desc[UR10][R2.64+0x18] ;  /* 0x0000180a020c7981 */ /* 0x000ea2000c1e1b00 */
[----:B---3--:R-:W-:-:S03]  /*03e0*/  DADD R24, R24, R22 ;  /* 0x0000000018187229 */ /* 0x008fc60000000016 */
[----:B------:R-:W3:Y:S01]  /*03f0*/  LDG.E.64 R22, desc[UR10][R2.64+0x20] ;  /* 0x0000200a02167981 */ /* 0x000ee2000c1e1b00 */
[----:B----4-:R-:W-:-:S03]  /*0400*/  DADD R20, R20, R10 ;  /* 0x0000000014147229 */ /* 0x010fc6000000000a */
        /* <DEDUP_REMOVED lines=18> */
[----:B------:R0:W4:Y:S01]  /*0530*/  LDG.E.64 R10, desc[UR10][R2.64+0x70] ;  /* 0x0000700a020a7981 */ /* 0x000122000c1e1b00 */
[----:B-----5:R-:W-:-:S04]  /*0540*/  DADD R8, R22, R8 ;  /* 0x0000000016087229 */ /* 0x020fc80000000008 */
[----:B------:R-:W-:-:S04]  /*0550*/  DADD R4, R24, R4 ;  /* 0x0000000018047229 */ /* 0x000fc80000000004 */
[----:B------:R-:W-:-:S04]  /*0560*/  DADD R6, R8, R6 ;  /* 0x0000000008067229 */ /* 0x000fc80000000006 */
[----:B------:R-:W-:Y:S01]  /*0570*/  DADD R4, R4, R18 ;  /* 0x0000000004047229 */ /* 0x000fe20000000012 */
[----:B------:R-:W-:-:S03]  /*0580*/  UIADD3 UR7, UPT, UPT, UR7, 0x10, URZ ;  /* 0x0000001007077890 */ /* 0x000fc6000fffe0ff */
[----:B------:R-:W-:-:S04]  /*0590*/  DADD R6, R6, R16 ;  /* 0x0000000006067229 */ /* 0x000fc80000000010 */
[----:B------:R-:W-:Y:S01]  /*05a0*/  DADD R4, R4, R14 ;  /* 0x0000000004047229 */ /* 0x000fe2000000000e */
[----:B------:R-:W-:Y:S01]  /*05b0*/  UISETP.NE.AND UP1, UPT, UR7, URZ, UPT ;  /* 0x000000ff0700728c */ /* 0x000fe2000bf25270 */
[----:B0-----:R-:W-:-:S05]  /*05c0*/  IADD3 R2, P0, PT, R2, 0x100, RZ ;  /* 0x0000010002027810 */ /* 0x001fca0007f1e0ff */
[----:B------:R-:W-:Y:S01]  /*05d0*/  IMAD.X R3, RZ, RZ, R3, P0 ;  /* 0x000000ffff037224 */ /* 0x000fe200000e0603 */
[----:B--2---:R-:W-:Y:S02]  /*05e0*/  DADD R6, R6, R12 ;  /* 0x0000000006067229 */ /* 0x004fe4000000000c */
[----:B---3--:R-:W-:-:S06]  /*05f0*/  DADD R4, R4, R20 ;  /* 0x0000000004047229 */ /* 0x008fcc0000000014 */
[----:B----4-:R-:W-:Y:S02]  /*0600*/  DADD R18, R6, R10 ;  /* 0x0000000006127229 */ /* 0x010fe4000000000a */
[----:B------:R-:W-:Y:S01]  /*0610*/  DADD R26, R4, R26 ;  /* 0x00000000041a7229 */ /* 0x000fe2000000001a */
[----:B------:R-:W-:Y:S10]  /*0620*/  BRA.U UP1, `(.L_x_2) ;  /* 0xfffffff901ec7547 */ /* 0x000ff4000b83ffff */
.L_x_1:
[----:B------:R-:W-:Y:S05]  /*0630*/  BRA.U !UP0, `(.L_x_0) ;  /* 0x00000005084c7547 */ /* 0x000fea000b800000 */
[----:B------:R-:W0:Y:S01]  /*0640*/  LDCU UR4, c[0x0][0x398] ;  /* 0x00007300ff0477ac */ /* 0x000e220008000800 */
[----:B------:R-:W-:Y:S02]  /*0650*/  UISETP.GE.U32.AND UP0, UPT, UR8, 0x8, UPT ;  /* 0x000000080800788c */ /* 0x000fe4000bf06070 */
[----:B0-----:R-:W-:-:S04]  /*0660*/  ULOP3.LUT UR5, UR4, 0x7, URZ, 0xc0, !UPT ;  /* 0x0000000704057892 */ /* 0x001fc8000f8ec0ff */
[----:B------:R-:W-:-:S03]  /*0670*/  UISETP.NE.AND UP1, UPT, UR5, URZ, UPT ;  /* 0x000000ff0500728c */ /* 0x000fc6000bf25270 */
[----:B------:R-:W-:Y:S08]  /*0680*/  BRA.U !UP0, `(.L_x_3) ;  /* 0x0000000108907547 */ /* 0x000ff0000b800000 */
[----:B------:R-:W0:Y:S01]  /*0690*/  LDC.64 R4, c[0x0][0x380] ;  /* 0x0000e000ff047b82 */ /* 0x000e220000000a00 */
[----:B------:R-:W-:-:S04]  /*06a0*/  IMAD.SHL.U32 R23, R0, 0x2, RZ ;  /* 0x0000000200177824 */ /* 0x000fc800078e00ff */
[----:B0-----:R-:W-:-:S05]  /*06b0*/  IMAD.WIDE.U32 R4, R23, 0x8, R4 ;  /* 0x0000000817047825 */ /* 0x001fca00078e0004 */
        /* <DEDUP_REMOVED lines=10> */
[----:B--2---:R-:W-:-:S03]  /*0760*/  DADD R18, R18, R10 ;  /* 0x0000000012127229 */ /* 0x004fc6000000000a */
[----:B------:R-:W2:Y:S01]  /*0770*/  LDG.E.64 R10, desc[UR10][R4.64+0x48] ;  /* 0x0000480a040a7981 */ /* 0x000ea2000c1e1b00 */
[----:B---3--:R-:W-:-:S03]  /*0780*/  DADD R26, R26, R20 ;  /* 0x000000001a1a7229 */ /* 0x008fc60000000014 */
[----:B------:R-:W3:Y:S01]  /*0790*/  LDG.E.64 R20, desc[UR10][R4.64+0x58] ;  /* 0x0000580a04147981 */ /* 0x000ee2000c1e1b00 */
[----:B----4-:R-:W-:-:S03]  /*07a0*/  DADD R16, R18, R16 ;  /* 0x0000000012107229 */ /* 0x010fc60000000010 */
[----:B------:R-:W4:Y:S01]  /*07b0*/  LDG.E.64 R18, desc[UR10][R4.64+0x50] ;  /* 0x0000500a04127981 */ /* 0x000f22000c1e1b00 */
[----:B-----5:R-:W-:-:S04]  /*07c0*/  DADD R24, R26, R24 ;  /* 0x000000001a187229 */ /* 0x020fc80000000018 */
[----:B------:R-:W-:Y:S02]  /*07d0*/  DADD R26, R16, R8 ;  /* 0x00000000101a7229 */ /* 0x000fe40000000008 */
[----:B------:R-:W5:Y:S04]  /*07e0*/  LDG.E.64 R16, desc[UR10][R4.64+0x60] ;  /* 0x0000600a04107981 */ /* 0x000f68000c1e1b00 */
[----:B------:R-:W5:Y:S01]  /*07f0*/  LDG.E.64 R8, desc[UR10][R4.64+0x68] ;  /* 0x0000680a04087981 */ /* 0x000f62000c1e1b00 */
[----:B------:R-:W-:-:S03]  /*0800*/  DADD R24, R24, R6 ;  /* 0x0000000018187229 */ /* 0x000fc60000000006 */
[----:B------:R-:W5:Y:S01]  /*0810*/  LDG.E.64 R6, desc[UR10][R4.64+0x70] ;  /* 0x0000700a04067981 */ /* 0x000f62000c1e1b00 */
[----:B------:R-:W-:-:S04]  /*0820*/  DADD R2, R26, R2 ;  /* 0x000000001a027229 */ /* 0x000fc80000000002 */
[----:B------:R-:W-:-:S04]  /*0830*/  DADD R14, R24, R14 ;  /* 0x00000000180e7229 */ /* 0x000fc8000000000e */
[----:B------:R-:W-:Y:S01]  /*0840*/  DADD R2, R2, R12 ;  /* 0x0000000002027229 */ /* 0x000fe2000000000c */
[----:B------:R-:W-:-:S03]  /*0850*/  IADD3 R0, PT, PT, R23, 0x8, -R0 ;  /* 0x0000000817007810 */ /* 0x000fc60007ffe800 */
[----:B--2---:R-:W-:-:S04]  /*0860*/  DADD R10, R14, R10 ;  /* 0x000000000e0a7229 */ /* 0x004fc8000000000a */
[----:B----4-:R-:W-:-:S04]  /*0870*/  DADD R2, R2, R18 ;  /* 0x0000000002027229 */ /* 0x010fc80000000012 */
[----:B---3--:R-:W-:-:S04]  /*0880*/  DADD R10, R10, R20 ;  /* 0x000000000a0a7229 */ /* 0x008fc80000000014 */
[----:B-----5:R-:W-:-:S04]  /*0890*/  DADD R2, R2, R16 ;  /* 0x0000000002027229 */ /* 0x020fc80000000010 */
[----:B------:R-:W-:-:S04]  /*08a0*/  DADD R8, R10, R8 ;  /* 0x000000000a087229 */ /* 0x000fc80000000008 */
[----:B------:R-:W-:-:S04]  /*08b0*/  DADD R18, R2, R6 ;  /* 0x0000000002127229 */ /* 0x000fc80000000006 */
[----:B------:R-:W-:-:S11]  /*08c0*/  DADD R26, R8, R28 ;  /* 0x00000000081a7229 */ /* 0x000fd6000000001c */
.L_x_3:
[----:B------:R-:W-:Y:S05]  /*08d0*/  BRA.U !UP1, `(.L_x_0) ;  /* 0x0000000109a47547 */ /* 0x000fea000b800000 */
[----:B------:R-:W-:Y:S02]  /*08e0*/  UISETP.GE.U32.AND UP0, UPT, UR5, 0x4, UPT ;  /* 0x000000040500788c */ /* 0x000fe4000bf06070 */
[----:B------:R-:W-:-:S04]  /*08f0*/  ULOP3.LUT UR4, UR4, 0x3, URZ, 0xc0, !UPT ;  /* 0x0000000304047892 */ /* 0x000fc8000f8ec0ff */
        /* <DEDUP_REMOVED lines=12> */
[----:B------:R-:W5:Y:S01]  /*09c0*/  LDG.E.64 R14, desc[UR10][R16.64+0x38] ;  /* 0x0000380a100e7981 */ /* 0x000f62000c1e1b00 */
[----:B------:R-:W-:Y:S01]  /*09d0*/  IADD3 R0, PT, PT, R3, 0x4, -R0 ;  /* 0x0000000403007810 */ /* 0x000fe20007ffe800 */
[----:B--2---:R-:W-:-:S02]  /*09e0*/  DADD R20, R18, R20 ;  /* 0x0000000012147229 */ /* 0x004fc40000000014 */
[----:B---3--:R-:W-:-:S06]  /*09f0*/  DADD R22, R26, R22 ;  /* 0x000000001a167229 */ /* 0x008fcc0000000016 */
[----:B----4-:R-:W-:Y:S02]  /*0a00*/  DADD R12, R20, R12 ;  /* 0x00000000140c7229 */ /* 0x010fe4000000000c */
[----:B-----5:R-:W-:-:S06]  /*0a10*/  DADD R10, R22, R10 ;  /* 0x00000000160a7229 */ /* 0x020fcc000000000a */
[----:B------:R-:W-:Y:S02]  /*0a20*/  DADD R8, R12, R8 ;  /* 0x000000000c087229 */ /* 0x000fe40000000008 */
[----:B------:R-:W-:-:S06]  /*0a30*/  DADD R6, R10, R6 ;  /* 0x000000000a067229 */ /* 0x000fcc0000000006 */
[----:B------:R-:W-:Y:S02]  /*0a40*/  DADD R18, R8, R4 ;  /* 0x0000000008127229 */ /* 0x000fe40000000004 */
[----:B------:R-:W-:-:S11]  /*0a50*/  DADD R26, R6, R14 ;  /* 0x00000000061a7229 */ /* 0x000fd6000000000e */
.L_x_4:
[----:B------:R-:W-:Y:S05]  /*0a60*/  BRA.U !UP1, `(.L_x_0) ;  /* 0x0000000109407547 */ /* 0x000fea000b800000 */
[----:B------:R-:W0:Y:S01]  /*0a70*/  LDC.64 R2, c[0x0][0x380] ;  /* 0x0000e000ff027b82 */ /* 0x000e220000000a00 */
[----:B------:R-:W-:Y:S01]  /*0a80*/  UIADD3 UR4, UPT, UPT, -UR4, URZ, URZ ;  /* 0x000000ff04047290 */ /* 0x000fe2000fffe1ff */
[----:B0-----:R-:W-:-:S03]  /*0a90*/  IMAD.WIDE.U32 R2, R0, 0x10, R2 ;  /* 0x0000001000027825 */ /* 0x001fc600078e0002 */
[----:B------:R-:W-:-:S04]  /*0aa0*/  IADD3 R0, P0, PT, R2, 0x8, RZ ;  /* 0x0000000802007810 */ /* 0x000fc80007f1e0ff */
[----:B------:R-:W-:-:S09]  /*0ab0*/  IADD3.X R3, PT, PT, RZ, R3, RZ, P0, !PT ;  /* 0x00000003ff037210 */ /* 0x000fd200007fe4ff */
.L_x_5:
[----:B------:R-:W-:Y:S02]  /*0ac0*/  IMAD.MOV.U32 R6, RZ, RZ, R0 ;  /* 0x000000ffff067224 */ /* 0x000fe400078e0000 */
[----:B------:R-:W-:-:S05]  /*0ad0*/  IMAD.MOV.U32 R7, RZ, RZ, R3 ;  /* 0x000000ffff077224 */ /* 0x000fca00078e0003 */
[----:B------:R-:W2:Y:S04]  /*0ae0*/  LDG.E.64 R4, desc[UR10][R6.64] ;  /* 0x0000000a06047981 */ /* 0x000ea8000c1e1b00 */
[----:B------:R-:W3:Y:S01]  /*0af0*/  LDG.E.64 R2, desc[UR10][R6.64+-0x8] ;  /* 0xfffff80a06027981 */ /* 0x000ee2000c1e1b00 */
[----:B------:R-:W-:-:S04]  /*0b00*/  UIADD3 UR4, UPT, UPT, UR4, 0x1, URZ ;  /* 0x0000000104047890 */ /* 0x000fc8000fffe0ff */
[----:B------:R-:W-:Y:S01]  /*0b10*/  UISETP.NE.AND UP0, UPT, UR4, URZ, UPT ;  /* 0x000000ff0400728c */ /* 0x000fe2000bf05270 */
[----:B------:R-:W-:Y:S01]  /*0b20*/  IADD3 R0, P0, PT, R6, 0x10, RZ ;  /* 0x0000001006007810 */ /* 0x000fe20007f1e0ff */
[----:B--2---:R-:W-:Y:S02]  /*0b30*/  DADD R26, R4, R26 ;  /* 0x00000000041a7229 */ /* 0x004fe4000000001a */
[----:B---3--:R-:W-:Y:S02]  /*0b40*/  DADD R18, R2, R18 ;  /* 0x0000000002127229 */ /* 0x008fe40000000012 */
[----:B------:R-:W-:-:S03]  /*0b50*/  IMAD.X R3, RZ, RZ, R7, P0 ;  /* 0x000000ffff037224 */ /* 0x000fc600000e0607 */
[----:B------:R-:W-:Y:S06]  /*0b60*/  BRA.U UP0, `(.L_x_5) ;  /* 0xfffffffd00d47547 */ /* 0x000fec000b83ffff */
.L_x_0:
[----:B------:R-:W0:Y:S01]  /*0b70*/  LDCU UR6, c[0x0][0x398] ;  /* 0x00007300ff0677ac */ /* 0x000e220008000800 */
[----:B------:R-:W-:Y:S02]  /*0b80*/  CS2R R10, SRZ ;  /* 0x00000000000a7805 */ /* 0x000fe4000001ff00 */
[----:B------:R-:W-:Y:S01]  /*0b90*/  CS2R R22, SRZ ;  /* 0x0000000000167805 */ /* 0x000fe2000001ff00 */
[----:B0-----:R-:W-:-:S09]  /*0ba0*/  UISETP.GE.AND UP0, UPT, UR6, 0x1, UPT ;  /* 0x000000010600788c */ /* 0x001fd2000bf06270 */
[----:B------:R-:W-:Y:S05]  /*0bb0*/  BRA.U !UP0, `(.L_x_6) ;  /* 0x0000000908a47547 */ /* 0x000fea000b800000 */
[----:B------:R-:W-:Y:S01]  /*0bc0*/  UISETP.GE.U32.AND UP1, UPT, UR6, 0x10, UPT ;  /* 0x000000100600788c */ /* 0x000fe2000bf26070 */
[----:B------:R-:W-:Y:S01]  /*0bd0*/  MOV R0, RZ ;  /* 0x000000ff00007202 */ /* 0x000fe20000000f00 */
[----:B------:R-:W-:Y:S01]  /*0be0*/  ULOP3.LUT UR8, UR6, 0xf, URZ, 0xc0, !UPT ;  /* 0x0000000f06087892 */ /* 0x000fe2000f8ec0ff */
[----:B------:R-:W-:Y:S02]  /*0bf0*/  CS2R R22, SRZ ;  /* 0x0000000000167805 */ /* 0x000fe4000001ff00 */
[----:B------:R-:W-:Y:S01]  /*0c00*/  CS2R R10, SRZ ;  /* 0x00000000000a7805 */ /* 0x000fe2000001ff00 */
[----:B------:R-:W-:-:S03]  /*0c10*/  UISETP.NE.AND UP0, UPT, UR8, URZ, UPT ;  /* 0x000000ff0800728c */ /* 0x000fc6000bf05270 */
[----:B------:R-:W-:Y:S08]  /*0c20*/  BRA.U !UP1, `(.L_x_7) ;  /* 0x00000005093c7547 */ /* 0x000ff0000b800000 */
[----:B------:R-:W0:Y:S01]  /*0c30*/  LDCU.64 UR4, c[0x0][0x388] ;  /* 0x00007100ff0477ac */ /* 0x000e220008000a00 */
[----:B------:R-:W-:Y:S01]  /*0c40*/  CS2R R22, SRZ ;  /* 0x0000000000167805 */ /* 0x000fe2000001ff00 */
[----:B------:R-:W-:-:S04]  /*0c50*/  ULOP3.LUT UR9, UR6, 0x7ffffff0, URZ, 0xc0, !UPT ;  /* 0x7ffffff006097892 */ /* 0x000fc8000f8ec0ff */
[----:B------:R-:W-:Y:S02]  /*0c60*/  UIADD3 UR7, UPT, UPT, -UR9, URZ, URZ ;  /* 0x000000ff09077290 */ /* 0x000fe4000fffe1ff */
[----:B------:R-:W-:Y:S01]  /*0c70*/  IMAD.U32 R0, RZ, RZ, UR9 ;  /* 0x00000009ff007e24 */ /* 0x000fe2000f8e00ff */
[----:B0-----:R-:W-:-:S04]  /*0c80*/  UIADD3 UR4, UP1, UPT, UR4, 0x80, URZ ;  /* 0x0000008004047890 */ /* 0x001fc8000ff3e0ff */
[----:B------:R-:W-:Y:S02]  /*0c90*/  UIADD3.X UR5, UPT, UPT, URZ, UR5, URZ, UP1, !UPT ;  /* 0x00000005ff057290 */ /* 0x000fe40008ffe4ff */
[----:B------:R-:W-:-:S04]  /*0ca0*/  IMAD.U32 R6, RZ, RZ, UR4 ;  /* 0x00000004ff067e24 */ /* 0x000fc8000f8e00ff */
[----:B------:R-:W-:-:S07]  /*0cb0*/  IMAD.U32 R3, RZ, RZ, UR5 ;  /* 0x00000005ff037e24 */ /* 0x000fce000f8e00ff */
.L_x_8:
[----:B------:R-:W-:-:S05]  /*0cc0*/  MOV R2, R6 ;  /* 0x0000000600027202 */ /* 0x000fca0000000f00 */
[----:B------:R-:W2:Y:S04]  /*0cd0*/  LDG.E.64 R4, desc[UR10][R2.64+-0x80] ;  /* 0xffff800a02047981 */ /* 0x000ea8000c1e1b00 */
[----:B------:R-:W3:Y:S04]  /*0ce0*/  LDG.E.64 R8, desc[UR10][R2.64+-0x78] ;  /* 0xffff880a02087981 */ /* 0x000ee8000c1e1b00 */
[----:B------:R-:W4:Y:S04]  /*0cf0*/  LDG.E.64 R16, desc[UR10][R2.64+-0x70] ;  /* 0xffff900a02107981 */ /* 0x000f28000c1e1b00 */
        /* <DEDUP_REMOVED lines=13> */
[----:B------:R-:W5:Y:S05]  /*0dd0*/  LDG.E.64 R16, desc[UR10][R2.64+-0x28] ;  /* 0xffffd80a02107981 */ /* 0x000f6a000c1e1b00 */
[----:B------:R-:W-:Y:S02]  /*0de0*/  DADD R12, R6, R12 ;  /* 0x00000000060c7229 */ /* 0x000fe4000000000c */
[----:B------:R-:W-:Y:S01]  /*0df0*/  DADD R14, R20, R14 ;  /* 0x00000000140e7229 */ /* 0x000fe2000000000e */
[----:B------:R-:W5:Y:S04]  /*0e00*/  LDG.E.64 R6, desc[UR10][R2.64+-0x18] ;  /* 0xffffe80a02067981 */ /* 0x000f68000c1e1b00 */
[----:B------:R-:W5:Y:S03]  /*0e10*/  LDG.E.64 R20, desc[UR10][R2.64+-0x20] ;  /* 0xffffe00a02147981 */ /* 0x000f66000c1e1b00 */
[----:B--2---:R-:W-:-:S02]  /*0e20*/  DADD R10, R14, R10 ;  /* 0x000000000e0a7229 */ /* 0x004fc4000000000a */
[----:B------:R-:W2:Y:S01]  /*0e30*/  LDG.E.64 R14, desc[UR10][R2.64+-0x10] ;  /* 0xfffff00a020e7981 */ /* 0x000ea2000c1e1b00 */
[----:B---3--:R-:W-:-:S03]  /*0e40*/  DADD R8, R12, R8 ;  /* 0x000000000c087229 */ /* 0x008fc60000000008 */
[----:B------:R-:W3:Y:S02]  /*0e50*/  LDG.E.64 R12, desc[UR10][R2.64+-0x8] ;  /* 0xfffff80a020c7981 */ /* 0x000ee4000c1e1b00 */
[----:B----4-:R-:W-:Y:S02]  /*0e60*/  DADD R4, R10, R4 ;  /* 0x000000000a047229 */ /* 0x010fe40000000004 */
[----:B------:R-:W4:Y:S01]  /*0e70*/  LDG.E.64 R10, desc[UR10][R2.64] ;  /* 0x0000000a020a7981 */ /* 0x000f22000c1e1b00 */
[----:B-----5:R-:W-:-:S03]  /*0e80*/  DADD R22, R8, R22 ;  /* 0x0000000008167229 */ /* 0x020fc60000000016 */
[----:B------:R-:W5:Y:S02]  /*0e90*/  LDG.E.64 R8, desc[UR10][R2.64+0x8] ;  /* 0x0000080a02087981 */ /* 0x000f64000c1e1b00 */
[----:B------:R-:W-:Y:S02]  /*0ea0*/  DADD R16, R4, R16 ;  /* 0x0000000004107229 */ /* 0x000fe40000000010 */
[----:B------:R-:W5:Y:S06]  /*0eb0*/  LDG.E.64 R4, desc[UR10][R2.64+0x10] ;  /* 0x0000100a02047981 */ /* 0x000f6c000c1e1b00 */
[----:B------:R-:W-:Y:S01]  /*0ec0*/  DADD R16, R16, R6 ;  /* 0x0000000010107229 */ /* 0x000fe20000000006 */
[----:B------:R-:W5:Y:S01]  /*0ed0*/  LDG.E.64 R6, desc[UR10][R2.64+0x20] ;  /* 0x0000200a02067981 */ /* 0x000f62000c1e1b00 */
[----:B------:R-:W-:-:S03]  /*0ee0*/  DADD R22, R22, R20 ;  /* 0x0000000016167229 */ /* 0x000fc60000000014 */
[----:B------:R-:W5:Y:S05]  /*0ef0*/  LDG.E.64 R20, desc[UR10][R2.64+0x18] ;  /* 0x0000180a02147981 */ /* 0x000f6a000c1e1b00 */
[----:B--2---:R-:W-:Y:S01]  /*0f00*/  DADD R22, R22, R14 ;  /* 0x0000000016167229 */ /* 0x004fe2000000000e */
[----:B------:R-:W2:Y:S01]  /*0f10*/  LDG.E.64 R14, desc[UR10][R2.64+0x28] ;  /* 0x0000280a020e7981 */ /* 0x000ea2000c1e1b00 */
[----:B---3--:R-:W-:-:S03]  /*0f20*/  DADD R16, R16, R12 ;  /* 0x0000000010107229 */ /* 0x008fc6000000000c */
[----:B------:R-:W3:Y:S03]  /*0f30*/  LDG.E.64 R12, desc[UR10][R2.64+0x30] ;  /* 0x0000300a020c7981 */ /* 0x000ee6000c1e1b00 */
[----:B----4-:R-:W-:Y:S01]  /*0f40*/  DADD R22, R22, R10 ;  /* 0x0000000016167229 */ /* 0x010fe2000000000a */
[----:B------:R-:W4:Y:S01]  /*0f50*/  LDG.E.64 R10, desc[UR10][R2.64+0x38] ;  /* 0x0000380a020a7981 */ /* 0x000f22000c1e1b00 */
[----:B-----5:R-:W-:-:S03]  /*0f60*/  DADD R16, R16, R8 ;  /* 0x0000000010107229 */ /* 0x020fc60000000008 */
[----:B------:R-:W5:Y:S03]  /*0f70*/  LDG.E.64 R8, desc[UR10][R2.64+0x40] ;  /* 0x0000400a02087981 */ /* 0x000f66000c1e1b00 */
[----:B------:R-:W-:Y:S01]  /*0f80*/  DADD R22, R22, R4 ;  /* 0x0000000016167229 */ /* 0x000fe20000000004 */
[----:B------:R-:W5:Y:S07]  /*0f90*/  LDG.E.64 R4, desc[UR10][R2.64+0x48] ;  /* 0x0000480a02047981 */ /* 0x000f6e000c1e1b00 */
        /* <DEDUP_REMOVED lines=11> */
[----:B------:R0:W5:Y:S03]  /*1050*/  LDG.E.64 R22, desc[UR10][R2.64+0x78] ;  /* 0x0000780a02167981 */ /* 0x000166000c1e1b00 */
[----:B------:R-:W-:Y:S01]  /*1060*/  DADD R4, R20, R4 ;  /* 0x0000000014047229 */ /* 0x000fe20000000004 */
[----:B------:R-:W-:-:S07]  /*1070*/  UIADD3 UR7, UPT, UPT, UR7, 0x10, URZ ;  /* 0x0000001007077890 */ /* 0x000fce000fffe0ff */
[----:B------:R-:W-:Y:S02]  /*1080*/  DADD R4, R4, R6 ;  /* 0x0000000004047229 */ /* 0x000fe40000000006 */
[----:B------:R-:W-:Y:S01]  /*1090*/  DADD R8, R8, R16 ;  /* 0x0000000008087229 */ /* 0x000fe20000000010 */
[----:B------:R-:W-:Y:S01]  /*10a0*/  UISETP.NE.AND UP1, UPT, UR7, URZ, UPT ;  /* 0x000000ff0700728c */ /* 0x000fe2000bf25270 */
[----:B------:R-:W-:-:S05]  /*10b0*/  IADD3 R6, P0, PT, R2, 0x100, RZ ;  /* 0x0000010002067810 */ /* 0x000fca0007f1e0ff */
[----:B0-----:R-:W-:Y:S01]  /*10c0*/  IMAD.X R3, RZ, RZ, R3, P0 ;  /* 0x000000ffff037224 */ /* 0x001fe200000e0603 */
[----:B--2---:R-:W-:Y:S02]  /*10d0*/  DADD R8, R8, R14 ;  /* 0x0000000008087229 */ /* 0x004fe4000000000e */
[----:B---3--:R-:W-:-:S06]  /*10e0*/  DADD R4, R4, R12 ;  /* 0x0000000004047229 */ /* 0x008fcc000000000c */
[----:B----4-:R-:W-:Y:S02]  /*10f0*/  DADD R10, R8, R10 ;  /* 0x00000000080a7229 */ /* 0x010fe4000000000a */
[----:B-----5:R-:W-:Y:S01]  /*1100*/  DADD R22, R4, R22 ;  /* 0x0000000004167229 */ /* 0x020fe20000000016 */
[----:B------:R-:W-:Y:S10]  /*1110*/  BRA.U UP1, `(.L_x_8) ;  /* 0xfffffff901e87547 */ /* 0x000ff4000b83ffff */
.L_x_7:
        /* <DEDUP_REMOVED lines=32> */
[----:B----4-:R-:W-:-:S04]  /*1320*/  DADD R10, R24, R10 ;  /* 0x00000000180a7229 */ /* 0x010fc8000000000a */
[----:B---3--:R-:W-:-:S04]  /*1330*/  DADD R8, R8, R12 ;  /* 0x0000000008087229 */ /* 0x008fc8000000000c */
[----:B-----5:R-:W-:-:S04]  /*1340*/  DADD R10, R10, R22 ;  /* 0x000000000a0a7229 */ /* 0x020fc80000000016 */
[----:B------:R-:W-:-:S04]  /*1350*/  DADD R8, R8, R20 ;  /* 0x0000000008087229 */ /* 0x000fc80000000014 */
[----:B------:R-:W-:-:S04]  /*1360*/  DADD R10, R10, R14 ;  /* 0x000000000a0a7229 */ /* 0x000fc8000000000e */
[----:B------:R-:W-:Y:S01]  /*1370*/  DADD R6, R8, R6 ;  /* 0x0000000008067229 */ /* 0x000fe20000000006 */
[----:B------:R-:W-:-:S07]  /*1380*/  IADD3 R0, PT, PT, R17, 0x8, -R0 ;  /* 0x0000000811007810 */ /* 0x000fce0007ffe800 */
[----:B------:R-:W-:Y:S02]  /*1390*/  DADD R22, R6, R28 ;  /* 0x0000000006167229 */ /* 0x000fe4000000001c */
[----:B--2---:R-:W-:-:S11]  /*13a0*/  DADD R10, R10, R4 ;  /* 0x000000000a0a7229 */ /* 0x004fd60000000004 */
.L_x_9:
[----:B------:R-:W-:Y:S05]  /*13b0*/  BRA.U !UP1, `(.L_x_6) ;  /* 0x0000000109a47547 */ /* 0x000fea000b800000 */
[----:B------:R-:W-:Y:S02]  /*13c0*/  UISETP.GE.U32.AND UP0, UPT, UR5, 0x4, UPT ;  /* 0x000000040500788c */ /* 0x000fe4000bf06070 */
[----:B------:R-:W-:-:S04]  /*13d0*/  ULOP3.LUT UR4, UR6, 0x3, URZ, 0xc0, !UPT ;  /* 0x0000000306047892 */ /* 0x000fc8000f8ec0ff */
[----:B------:R-:W-:-:S03]  /*13e0*/  UISETP.NE.AND UP1, UPT, UR4, URZ, UPT ;  /* 0x000000ff0400728c */ /* 0x000fc6000bf25270 */
[----:B------:R-:W-:Y:S08]  /*13f0*/  BRA.U !UP0, `(.L_x_10) ;  /* 0x0000000108507547 */ /* 0x000ff0000b800000 */
[----:B------:R-:W0:Y:S01]  /*1400*/  LDC.64 R4, c[0x0][0x388] ;  /* 0x0000e200ff047b82 */ /* 0x000e220000000a00 */
[----:B------:R-:W-:-:S05]  /*1410*/  SHF.L.U32 R3, R0, 0x1, RZ ;  /* 0x0000000100037819 */ /* 0x000fca00000006ff */
        /* <DEDUP_REMOVED lines=18> */
.L_x_10:
[----:B------:R-:W-:Y:S05]  /*1540*/  BRA.U !UP1, `(.L_x_6) ;  /* 0x0000000109407547 */ /* 0x000fea000b800000 */
[----:B------:R-:W0:Y:S01]  /*1550*/  LDC.64 R2, c[0x0][0x388] ;  /* 0x0000e200ff027b82 */ /* 0x000e220000000a00 */
[----:B------:R-:W-:Y:S01]  /*1560*/  UIADD3 UR4, UPT, UPT, -UR4, URZ, URZ ;  /* 0x000000ff04047290 */ /* 0x000fe2000fffe1ff */
[----:B0-----:R-:W-:-:S03]  /*1570*/  IMAD.WIDE.U32 R2, R0, 0x10, R2 ;  /* 0x0000001000027825 */ /* 0x001fc600078e0002 */
[----:B------:R-:W-:-:S05]  /*1580*/  IADD3 R0, P0, PT, R2, 0x8, RZ ;  /* 0x0000000802007810 */ /* 0x000fca0007f1e0ff */
[----:B------:R-:W-:-:S08]  /*1590*/  IMAD.X R3, RZ, RZ, R3, P0 ;  /* 0x000000ffff037224 */ /* 0x000fd000000e0603 */
.L_x_11:
[----:B------:R-:W-:Y:S01]  /*15a0*/  IMAD.MOV.U32 R6, RZ, RZ, R0 ;  /* 0x000000ffff067224 */ /* 0x000fe200078e0000 */
[----:B------:R-:W-:-:S05]  /*15b0*/  MOV R7, R3 ;  /* 0x0000000300077202 */ /* 0x000fca0000000f00 */
        /* <DEDUP_REMOVED lines=9> */
.L_x_6:
[----:B------:R-:W0:Y:S01]  /*1650*/  LDCU.128 UR4, c[0x0][0x3a0] ;  /* 0x00007400ff0477ac */ /* 0x000e220008000c00 */
[----:B------:R-:W1:Y:S01]  /*1660*/  LDC.64 R2, c[0x0][0x390] ;  /* 0x0000e400ff027b82 */ /* 0x000e620000000a00 */
[----:B------:R-:W-:Y:S02]  /*1670*/  DADD R10, R10, R18 ;  /* 0x000000000a0a7229 */ /* 0x000fe40000000012 */
[----:B------:R-:W-:Y:S01]  /*1680*/  DADD R22, R22, R26 ;  /* 0x0000000016167229 */ /* 0x000fe2000000001a */
[----:B0-----:R-:W-:-:S04]  /*1690*/  UIADD3 UR4, UP0, UPT, UR6, UR4, URZ ;  /* 0x0000000406047290 */ /* 0x001fc8000ff1e0ff */
[----:B------:R-:W-:Y:S01]  /*16a0*/  UIADD3.X UR5, UPT, UPT, UR7, UR5, URZ, UP0, !UPT ;  /* 0x0000000507057290 */ /* 0x000fe200087fe4ff */
[----:B-1----:R-:W-:Y:S04]  /*16b0*/  STG.E.64 desc[UR10][R2.64], R10 ;  /* 0x0000000a02007986 */ /* 0x002fe8000c101b0a */
[----:B------:R-:W-:Y:S04]  /*16c0*/  STG.E.64 desc[UR10][R2.64+0x8], R22 ;  /* 0x0000081602007986 */ /* 0x000fe8000c101b0a */
[----:B------:R-:W0:Y:S02]  /*16d0*/  I2F.F64.U64 R4, UR4 ;  /* 0x0000000400047d12 */ /* 0x000e240008301800 */
[----:B0-----:R-:W-:Y:S01]  /*16e0*/  STG.E.64 desc[UR10][R2.64+0x10], R4 ;  /* 0x0000100402007986 */ /* 0x001fe2000c101b0a */
[----:B------:R-:W-:Y:S05]  /*16f0*/  EXIT ;  /* 0x000000000000794d */ /* 0x000fea0003800000 */
.L_x_12:
[----:B------:R-:W-:-:S00]  /*1700*/  BRA `(.L_x_12) ;  /* 0xfffffffc00fc7947 */ /* 0x000fc0000383ffff */
[----:B------:R-:W-:-:S00]  /*1710*/  NOP ;  /* 0x0000000000007918 */ /* 0x000fc00000000000 */
        /* <DEDUP_REMOVED lines=14> */
.L_x_24:


//--------------------- .text._Z18monte_carlo_kernelmPdy --------------------------
	.section	.text._Z18monte_carlo_kernelmPdy,"ax",@progbits
	.align	128
        .global         _Z18monte_carlo_kernelmPdy
        .type           _Z18monte_carlo_kernelmPdy,@function
        .size           _Z18monte_carlo_kernelmPdy,(.L_x_23 - _Z18monte_carlo_kernelmPdy)
        .other          _Z18monte_carlo_kernelmPdy,@"STO_CUDA_ENTRY STV_DEFAULT"
_Z18monte_carlo_kernelmPdy:
.text._Z18monte_carlo_kernelmPdy:
[----:B------:R-:W-:Y:S01]  /*0000*/  LDC R1, c[0x0][0x37c] ;  /* 0x0000df00ff017b82 */ /* 0x000fe20000000800 */
[----:B------:R-:W0:Y:S07]  /*0010*/  S2R R0, SR_TID.X ;  /* 0x0000000000007919 */ /* 0x000e2e0000002100 */
[----:B------:R-:W0:Y:S01]  /*0020*/  S2UR UR4, SR_CTAID.X ;  /* 0x00000000000479c3 */ /* 0x000e220000002500 */
[----:B------:R-:W1:Y:S01]  /*0030*/  LDCU.64 UR8, c[0x0][0x380] ;  /* 0x00007000ff0877ac */ /* 0x000e620008000a00 */
[----:B------:R-:W-:Y:S01]  /*0040*/  BSSY.RECONVERGENT B0, `(.L_x_13) ;  /* 0x0000093000007945 */ /* 0x000fe20003800200 */
[----:B------:R-:W-:-:S02]  /*0050*/  CS2R R8, SRZ ;  /* 0x0000000000087805 */ /* 0x000fc4000001ff00 */
[----:B------:R-:W-:Y:S01]  /*0060*/  CS2R R10, SRZ ;  /* 0x00000000000a7805 */ /* 0x000fe2000001ff00 */
[----:B------:R-:W2:Y:S02]  /*0070*/  LDCU.64 UR6, c[0x0][0x358] ;  /* 0x00006b00ff0677ac */ /* 0x000ea40008000a00 */
[----:B------:R-:W0:Y:S01]  /*0080*/  LDC R5, c[0x0][0x360] ;  /* 0x0000d800ff057b82 */ /* 0x000e220000000800 */
[----:B------:R-:W3:Y:S01]  /*0090*/  LDCU.64 UR10, c[0x0][0x380] ;  /* 0x00007000ff0a77ac */ /* 0x000ee20008000a00 */
[----:B0-----:R-:W-:-:S05]  /*00a0*/  IMAD R0, R5, UR4, R0 ;  /* 0x0000000405007c24 */ /* 0x001fca000f8e0200 */
[----:B-1----:R-:W-:-:S04]  /*00b0*/  ISETP.GE.U32.AND P0, PT, R0, UR8, PT ;  /* 0x0000000800007c0c */ /* 0x002fc8000bf06070 */
[----:B------:R-:W-:-:S13]  /*00c0*/  ISETP.GE.U32.AND.EX P0, PT, RZ, UR9, PT, P0 ;  /* 0x00000009ff007c0c */ /* 0x000fda000bf06100 */
[----:B--23--:R-:W-:Y:S05]  /*00d0*/  @P0 BRA `(.L_x_14) ;  /* 0x0000000800240947 */ /* 0x00cfea0003800000 */
[----:B------:R-:W0:Y:S01]  /*00e0*/  LDC.64 R2, c[0x0][0x390] ;  /* 0x0000e400ff027b82 */ /* 0x000e220000000a00 */
[----:B------:R-:W1:Y:S01]  /*00f0*/  LDCU UR5, c[0x0][0x370] ;  /* 0x00006e00ff0577ac */ /* 0x000e620008000800 */
[----:B------:R-:W-:Y:S01]  /*0100*/  IMAD.MOV.U32 R4, RZ, RZ, R0 ;  /* 0x000000ffff047224 */ /* 0x000fe200078e0000 */
[----:B------:R-:W-:Y:S02]  /*0110*/  CS2R R10, SRZ ;  /* 0x00000000000a7805 */ /* 0x000fe4000001ff00 */
[----:B------:R-:W-:Y:S01]  /*0120*/  CS2R R8, SRZ ;  /* 0x0000000000087805 */ /* 0x000fe2000001ff00 */
[----:B------:R-:W-:Y:S01]  /*0130*/  UMOV UR4, URZ ;  /* 0x000000ff00047c82 */ /* 0x000fe20008000000 */
[----:B-1----:R-:W-:Y:S02]  /*0140*/  IMAD R5, R5, UR5, RZ ;  /* 0x0000000505057c24 */ /* 0x002fe4000f8e02ff */
[----:B0-----:R-:W-:-:S05]  /*0150*/  IMAD.WIDE.U32 R2, R0, 0x1eef, R2 ;  /* 0x00001eef00027825 */ /* 0x001fca00078e0002 */
[----:B------:R-:W-:Y:S01]  /*0160*/  IADD3 R6, PT, PT, R3, UR4, RZ ;  /* 0x0000000403067c10 */ /* 0x000fe2000fffe0ff */
[----:B------:R-:W-:-:S07]  /*0170*/  HFMA2 R3, -RZ, RZ, 0, 0 ;  /* 0x00000000ff037431 */ /* 0x000fce00000001ff */
.L_x_17:
[----:B------:R-:W-:Y:S01]  /*0180*/  MOV R13, 0x5851f42d ;  /* 0x5851f42d000d7802 */ /* 0x000fe20000000f00 */
[----:B------:R-:W-:Y:S01]  /*0190*/  IMAD.MOV.U32 R12, RZ, RZ, 0x4c957f2e ;  /* 0x4c957f2eff0c7424 */ /* 0x000fe200078e00ff */
[----:B------:R-:W-:Y:S01]  /*01a0*/  MOV R15, 0x0 ;  /* 0x00000000000f7802 */ /* 0x000fe20000000f00 */
[----:B------:R-:W-:Y:S01]  /*01b0*/  IMAD R7, R6, 0x18fade9, RZ ;  /* 0x018fade906077824 */ /* 0x000fe200078e02ff */
[----:B------:R-:W-:Y:S01]  /*01c0*/  MOV R18, 0x4e252d17 ;  /* 0x4e252d1700127802 */ /* 0x000fe20000000f00 */
[C---:B------:R-:W-:Y:S01]  /*01d0*/  IMAD.WIDE.U32 R12, R2.reuse, 0x18fade9, R12 ;  /* 0x018fade9020c7825 */ /* 0x040fe200078e000c */
[----:B------:R-:W-:Y:S01]  /*01e0*/  MOV R23, 0xc7033129 ;  /* 0xc703312900177802 */ /* 0x000fe20000000f00 */
[----:B------:R-:W-:Y:S01]  /*01f0*/  BSSY.RECONVERGENT B1, `(.L_x_15) ;  /* 0x0000074000017945 */ /* 0x000fe20003800200 */
[----:B------:R-:W-:Y:S01]  /*0200*/  IADD3 R4, P0, PT, R5, R4, RZ ;  /* 0x0000000405047210 */ /* 0x000fe20007f1e0ff */
[----:B------:R-:W-:Y:S02]  /*0210*/  IMAD R7, R2, 0x685f98a2, R7 ;  /* 0x685f98a202077824 */ /* 0x000fe400078e0207 */
[----:B------:R-:W-:Y:S01]  /*0220*/  IMAD.MOV.U32 R14, RZ, RZ, 0x1 ;  /* 0x00000001ff0e7424 */ /* 0x000fe200078e00ff */
[----:B------:R-:W-:Y:S01]  /*0230*/  IADD3.X R3, PT, PT, RZ, R3, RZ, P0, !PT ;  /* 0x00000003ff037210 */ /* 0x000fe200007fe4ff */
[----:B------:R-:W-:Y:S01]  /*0240*/  IMAD.IADD R13, R13, 0x1, R7 ;  /* 0x000000010d0d7824 */ /* 0x000fe200078e0207 */
[----:B------:R-:W-:Y:S01]  /*0250*/  ISETP.GE.U32.AND P0, PT, R4, UR10, PT ;  /* 0x0000000a04007c0c */ /* 0x000fe2000bf06070 */
[----:B------:R-:W-:-:S02]  /*0260*/  IMAD R7, R6, 0x4c957f2d, RZ ;  /* 0x4c957f2d06077824 */ /* 0x000fc400078e02ff */
[C---:B------:R-:W-:Y:S01]  /*0270*/  IMAD.WIDE.U32 R14, R2.reuse, 0x4c957f2d, R14 ;  /* 0x4c957f2d020e7825 */ /* 0x040fe200078e000e */
[----:B------:R-:W-:Y:S02]  /*0280*/  LOP3.LUT R13, R13, 0xffff, RZ, 0xc0, !PT ;  /* 0x0000ffff0d0d7812 */ /* 0x000fe400078ec0ff */
[----:B------:R-:W-:Y:S01]  /*0290*/  ISETP.GE.U32.AND.EX P0, PT, R3, UR11, PT, P0 ;  /* 0x0000000b03007c0c */ /* 0x000fe2000bf06100 */
[----:B------:R-:W-:Y:S02]  /*02a0*/  IMAD R7, R2, 0x5851f42d, R7 ;  /* 0x5851f42d02077824 */ /* 0x000fe400078e0207 */
[----:B------:R-:W-:Y:S01]  /*02b0*/  IMAD.MOV.U32 R19, RZ, RZ, -0x3f4e7331 ;  /* 0xc0b18ccfff137424 */ /* 0x000fe200078e00ff */
[----:B------:R-:W0:Y:S01]  /*02c0*/  I2F.F64.U64 R12, R12 ;  /* 0x0000000c000c7312 */ /* 0x000e220000301800 */
[----:B------:R-:W-:Y:S01]  /*02d0*/  IMAD R17, R6, -0xddad70b, RZ ;  /* 0xf22528f506117824 */ /* 0x000fe200078e02ff */
[----:B------:R-:W-:Y:S01]  /*02e0*/  IADD3 R20, PT, PT, R15, R7, RZ ;  /* 0x000000070f147210 */ /* 0x000fe20007ffe0ff */
[----:B------:R-:W-:Y:S01]  /*02f0*/  IMAD.WIDE.U32 R18, R2, -0xddad70b, R18 ;  /* 0xf22528f502127825 */ /* 0x000fe200078e0012 */
[----:B------:R-:W-:-:S02]  /*0300*/  MOV R15, 0xcbb5f646 ;  /* 0xcbb5f646000f7802 */ /* 0x000fc40000000f00 */
[----:B------:R-:W-:Y:S01]  /*0310*/  LOP3.LUT R21, R20, 0xffff, RZ, 0xc0, !PT ;  /* 0x0000ffff14157812 */ /* 0x000fe200078ec0ff */
[----:B------:R-:W-:Y:S01]  /*0320*/  IMAD R17, R2, 0xb046976, R17 ;  /* 0x0b04697602117824 */ /* 0x000fe200078e0211 */
[----:B------:R-:W-:Y:S01]  /*0330*/  MOV R20, R14 ;  /* 0x0000000e00147202 */ /* 0x000fe20000000f00 */
[----:B------:R-:W-:Y:S02]  /*0340*/  IMAD.MOV.U32 R14, RZ, RZ, 0x404a560c ;  /* 0x404a560cff0e7424 */ /* 0x000fe400078e00ff */
[----:B------:R-:W-:Y:S02]  /*0350*/  IMAD.IADD R19, R19, 0x1, R17 ;  /* 0x0000000113137824 */ /* 0x000fe400078e0211 */
[----:B------:R-:W-:Y:S01]  /*0360*/  IMAD R7, R6, -0x6d8d41ef, RZ ;  /* 0x9272be1106077824 */ /* 0x000fe200078e02ff */
[----:B------:R-:W1:Y:S01]  /*0370*/  I2F.F64.U64 R20, R20 ;  /* 0x0000001400147312 */ /* 0x000e620000301800 */
[----:B------:R-:W-:Y:S01]  /*0380*/  IMAD.WIDE.U32 R14, R2, -0x6d8d41ef, R14 ;  /* 0x9272be11020e7825 */ /* 0x000fe200078e000e */
[----:B------:R-:W-:Y:S01]  /*0390*/  LOP3.LUT R19, R19, 0xffff, RZ, 0xc0, !PT ;  /* 0x0000ffff13137812 */ /* 0x000fe200078ec0ff */
[----:B0-----:R-:W-:-:S02]  /*03a0*/  DMUL R12, R12, 3.5527136788005009294e-15 ;  /* 0x3cf000000c0c7828 */ /* 0x001fc40000000000 */
[----:B------:R-:W-:Y:S02]  /*03b0*/  IMAD R7, R2, -0x4b2c51d, R7 ;  /* 0xfb4d3ae302077824 */ /* 0x000fe400078e0207 */
[----:B------:R-:W-:Y:S01]  /*03c0*/  IMAD.MOV.U32 R22, RZ, RZ, -0x2d42ebe3 ;  /* 0xd2bd141dff167424 */ /* 0x000fe200078e00ff */
[----:B------:R-:W0:Y:S01]  /*03d0*/  I2F.F64.U64 R18, R18 ;  /* 0x0000001200127312 */ /* 0x000e220000301800 */
[----:B------:R-:W-:Y:S02]  /*03e0*/  IMAD.IADD R15, R15, 0x1, R7 ;  /* 0x000000010f0f7824 */ /* 0x000fe400078e0207 */
[----:B------:R-:W-:Y:S01]  /*03f0*/  IMAD R17, R6, 0x565ad7fd, RZ ;  /* 0x565ad7fd06117824 */ /* 0x000fe200078e02ff */
[----:B------:R-:W-:Y:S01]  /*0400*/  DMUL R12, R12, R12 ;  /* 0x0000000c0c0c7228 */ /* 0x000fe20000000000 */
[----:B------:R-:W-:Y:S01]  /*0410*/  IMAD.WIDE.U32 R22, R2, 0x565ad7fd, R22 ;  /* 0x565ad7fd02167825 */ /* 0x000fe200078e0016 */
[----:B------:R-:W-:Y:S01]  /*0420*/  LOP3.LUT R15, R15, 0xffff, RZ, 0xc0, !PT ;  /* 0x0000ffff0f0f7812 */ /* 0x000fe200078ec0ff */
[----:B-1----:R-:W-:-:S02]  /*0430*/  DMUL R20, R20, 3.5527136788005009294e-15 ;  /* 0x3cf0000014147828 */ /* 0x002fc40000000000 */
[----:B------:R-:W-:Y:S02]  /*0440*/  IMAD R17, R2, 0x696d29da, R17 ;  /* 0x696d29da02117824 */ /* 0x000fe400078e0211 */
[----:B------:R-:W-:Y:S01]  /*0450*/  IMAD.MOV.U32 R16, RZ, RZ, 0x2917ec1a ;  /* 0x2917ec1aff107424 */ /* 0x000fe200078e00ff */
[----:B------:R-:W1:Y:S01]  /*0460*/  I2F.F64.U64 R14, R14 ;  /* 0x0000000e000e7312 */ /* 0x000e620000301800 */
[----:B------:R-:W-:Y:S01]  /*0470*/  IMAD R25, R6, 0x115f7a79, RZ ;  /* 0x115f7a7906197824 */ /* 0x000fe200078e02ff */
[----:B------:R-:W-:Y:S01]  /*0480*/  IADD3 R23, PT, PT, R23, R17, RZ ;  /* 0x0000001117177210 */ /* 0x000fe20007ffe0ff */
[----:B------:R-:W-:Y:S01]  /*0490*/  DFMA R20, R20, R20, R12 ;  /* 0x000000141414722b */ /* 0x000fe2000000000c */
[----:B------:R-:W-:Y:S01]  /*04a0*/  MOV R17, 0x30705b04 ;  /* 0x30705b0400117802 */ /* 0x000fe20000000f00 */
[----:B0-----:R-:W-:Y:S01]  /*04b0*/  DMUL R18, R18, 3.5527136788005009294e-15 ;  /* 0x3cf0000012127828 */ /* 0x001fe20000000000 */
[----:B------:R-:W-:Y:S01]  /*04c0*/  LOP3.LUT R23, R23, 0xffff, RZ, 0xc0, !PT ;  /* 0x0000ffff17177812 */ /* 0x000fe200078ec0ff */
[C---:B------:R-:W-:Y:S01]  /*04d0*/  IMAD R25, R2.reuse, -0xf72fd50, R25 ;  /* 0xf08d02b002197824 */ /* 0x040fe200078e0219 */
[----:B------:R-:W-:Y:S01]  /*04e0*/  MOV R13, 0x20fd5db4 ;  /* 0x20fd5db4000d7802 */ /* 0x000fe20000000f00 */
[----:B------:R-:W-:-:S03]  /*04f0*/  IMAD.WIDE.U32 R16, R2, 0x115f7a79, R16 ;  /* 0x115f7a7902107825 */ /* 0x000fc600078e0010 */
[----:B------:R-:W0:Y:S01]  /*0500*/  I2F.F64.U64 R22, R22 ;  /* 0x0000001600167312 */ /* 0x000e220000301800 */
[----:B------:R-:W-:Y:S01]  /*0510*/  IMAD.MOV.U32 R12, RZ, RZ, 0x3a776693 ;  /* 0x3a776693ff0c7424 */ /* 0x000fe200078e00ff */
[----:B------:R-:W-:Y:S01]  /*0520*/  DFMA R20, R18, R18, R20 ;  /* 0x000000121214722b */ /* 0x000fe20000000014 */
[----:B------:R-:W-:Y:S01]  /*0530*/  IMAD R7, R6, -0x600871bb, RZ ;  /* 0x9ff78e4506077824 */ /* 0x000fe200078e02ff */
[----:B-1----:R-:W-:Y:S01]  /*0540*/  DMUL R14, R14, 3.5527136788005009294e-15 ;  /* 0x3cf000000e0e7828 */ /* 0x002fe20000000000 */
[----:B------:R-:W-:Y:S01]  /*0550*/  IMAD.IADD R25, R17, 0x1, R25 ;  /* 0x0000000111197824 */ /* 0x000fe200078e0219 */
[----:B------:R-:W-:Y:S01]  /*0560*/  MOV R19, 0x502959d8 ;  /* 0x502959d800137802 */ /* 0x000fe20000000f00 */
[----:B------:R-:W-:-:S03]  /*0570*/  IMAD.WIDE.U32 R12, R2, -0x600871bb, R12 ;  /* 0x9ff78e45020c7825 */ /* 0x000fc600078e000c */
[----:B------:R-:W-:Y:S01]  /*0580*/  LOP3.LUT R17, R25, 0xffff, RZ, 0xc0, !PT ;  /* 0x0000ffff19117812 */ /* 0x000fe200078ec0ff */
[----:B------:R-:W-:Y:S01]  /*0590*/  IMAD R7, R2, 0x798e21c4, R7 ;  /* 0x798e21c402077824 */ /* 0x000fe200078e0207 */
[----:B------:R-:W-:Y:S01]  /*05a0*/  DFMA R20, R14, R14, R20 ;  /* 0x0000000e0e14722b */ /* 0x000fe20000000014 */
[C---:B------:R-:W-:Y:S01]  /*05b0*/  IMAD R25, R6.reuse, -0x5effe233, RZ ;  /* 0xa1001dcd06197824 */ /* 0x040fe200078e02ff */
[----:B------:R-:W-:Y:S01]  /*05c0*/  MOV R15, 0x9a8b7f78 ;  /* 0x9a8b7f78000f7802 */ /* 0x000fe20000000f00 */
[----:B------:R-:W-:Y:S01]  /*05d0*/  IMAD.MOV.U32 R14, RZ, RZ, -0x25910b28 ;  /* 0xda6ef4d8ff0e7424 */ /* 0x000fe200078e00ff */
[----:B------:R-:W-:Y:S01]  /*05e0*/  IADD3 R13, PT, PT, R13, R7, RZ ;  /* 0x000000070d0d7210 */ /* 0x000fe20007ffe0ff */
[----:B------:R-:W-:Y:S01]  /*05f0*/  IMAD R7, R6, 0x38413d21, RZ ;  /* 0x38413d2106077824 */ /* 0x000fe200078e02ff */
[----:B------:R-:W1:Y:S01]  /*0600*/  I2F.F64.U64 R16, R16 ;  /* 0x0000001000107312 */ /* 0x000e620000301800 */
[----:B------:R-:W-:Y:S01]  /*0610*/  IMAD.WIDE.U32 R14, R2, 0x38413d21, R14 ;  /* 0x38413d21020e7825 */ /* 0x000fe200078e000e */
[----:B------:R-:W-:Y:S01]  /*0620*/  LOP3.LUT R13, R13, 0xffff, RZ, 0xc0, !PT ;  /* 0x0000ffff0d0d7812 */ /* 0x000fe200078ec0ff */
[----:B0-----:R-:W-:-:S02]  /*0630*/  DMUL R22, R22, 3.5527136788005009294e-15 ;  /* 0x3cf0000016167828 */ /* 0x001fc40000000000 */
[C---:B------:R-:W-:Y:S02]  /*0640*/  IMAD R7, R2.reuse, -0x4a6225a1, R7 ;  /* 0xb59dda5f02077824 */ /* 0x040fe400078e0207 */
[----:B------:R-:W-:Y:S01]  /*0650*/  IMAD.MOV.U32 R18, RZ, RZ, 0x12b031f9 ;  /* 0x12b031f9ff127424 */ /* 0x000fe200078e00ff */
[----:B------:R-:W0:Y:S01]  /*0660*/  I2F.F64.U64 R12, R12 ;  /* 0x0000000c000c7312 */ /* 0x000e220000301800 */
[C---:B------:R-:W-:Y:S01]  /*0670*/  IMAD R25, R2.reuse, 0x5b5fee90, R25 ;  /* 0x5b5fee9002197824 */ /* 0x040fe200078e0219 */
[----:B------:R-:W-:Y:S01]  /*0680*/  IADD3 R15, PT, PT, R15, R7, RZ ;  /* 0x000000070f0f7210 */ /* 0x000fe20007ffe0ff */
[----:B------:R-:W-:Y:S01]  /*0690*/  IMAD.WIDE.U32 R18, R2, -0x5effe233, R18 ;  /* 0xa1001dcd02127825 */ /* 0x000fe200078e0012 */
[----:B------:R-:W-:Y:S01]  /*06a0*/  DFMA R20, R22, R22, R20 ;  /* 0x000000161614722b */ /* 0x000fe20000000014 */
[----:B------:R-:W-:Y:S02]  /*06b0*/  MOV R7, 0xab894868 ;  /* 0xab89486800077802 */ /* 0x000fe40000000f00 */
[----:B------:R-:W-:Y:S01]  /*06c0*/  LOP3.LUT R15, R15, 0xffff, RZ, 0xc0, !PT ;  /* 0x0000ffff0f0f7812 */ /* 0x000fe200078ec0ff */
[----:B------:R-:W-:Y:S01]  /*06d0*/  IMAD R23, R6, -0x6fe10ff7, RZ ;  /* 0x901ef00906177824 */ /* 0x000fe200078e02ff */
[----:B------:R-:W-:Y:S01]  /*06e0*/  IADD3 R25, PT, PT, R19, R25, RZ ;  /* 0x0000001913197210 */ /* 0x000fe20007ffe0ff */
[----:B------:R-:W-:Y:S01]  /*06f0*/  IMAD.MOV.U32 R6, RZ, RZ, -0x4c4fb03a ;  /* 0xb3b04fc6ff067424 */ /* 0x000fe200078e00ff */
[----:B-1----:R-:W-:Y:S01]  /*0700*/  DMUL R16, R16, 3.5527136788005009294e-15 ;  /* 0x3cf0000010107828 */ /* 0x002fe20000000000 */
[C---:B------:R-:W-:Y:S01]  /*0710*/  IMAD R27, R2.reuse, -0x3f85f1c2, R23 ;  /* 0xc07a0e3e021b7824 */ /* 0x040fe200078e0217 */
[----:B------:R-:W1:Y:S01]  /*0720*/  I2F.F64.U64 R14, R14 ;  /* 0x0000000e000e7312 */ /* 0x000e620000301800 */
[----:B------:R-:W-:Y:S01]  /*0730*/  LOP3.LUT R19, R25, 0xffff, RZ, 0xc0, !PT ;  /* 0x0000ffff19137812 */ /* 0x000fe200078ec0ff */
[----:B------:R-:W-:Y:S01]  /*0740*/  IMAD.WIDE.U32 R22, R2, -0x6fe10ff7, R6 ;  /* 0x901ef00902167825 */ /* 0x000fe200078e0006 */
[----:B0-----:R-:W-:-:S03]  /*0750*/  DMUL R12, R12, 3.5527136788005009294e-15 ;  /* 0x3cf000000c0c7828 */ /* 0x001fc60000000000 */
[----:B------:R-:W-:Y:S01]  /*0760*/  DFMA R20, R16, R16, R20 ;  /* 0x000000101014722b */ /* 0x000fe20000000014 */
[----:B------:R-:W-:Y:S01]  /*0770*/  IMAD.IADD R6, R23, 0x1, R27 ;  /* 0x0000000117067824 */ /* 0x000fe200078e021b */
[----:B------:R-:W0:Y:S01]  /*0780*/  I2F.F64.U64 R18, R18 ;  /* 0x0000001200127312 */ /* 0x000e220000301800 */
[----:B------:R-:W-:-:S03]  /*0790*/  IMAD.MOV.U32 R2, RZ, RZ, R22 ;  /* 0x000000ffff027224 */ /* 0x000fc600078e0016 */
[----:B------:R-:W-:Y:S02]  /*07a0*/  LOP3.LUT R23, R6, 0xffff, RZ, 0xc0, !PT ;  /* 0x0000ffff06177812 */ /* 0x000fe400078ec0ff */
[----:B------:R-:W-:Y:S02]  /*07b0*/  DFMA R20, R12, R12, R20 ;  /* 0x0000000c0c14722b */ /* 0x000fe40000000014 */
[----:B-1----:R-:W-:Y:S01]  /*07c0*/  DMUL R14, R14, 3.5527136788005009294e-15 ;  /* 0x3cf000000e0e7828 */ /* 0x002fe20000000000 */
[----:B------:R-:W1:Y:S01]  /*07d0*/  I2F.F64.U64 R12, R22 ;  /* 0x00000016000c7312 */ /* 0x000e620000301800 */
[----:B0-----:R-:W-:-:S06]  /*07e0*/  DMUL R16, R18, 3.5527136788005009294e-15 ;  /* 0x3cf0000012107828 */ /* 0x001fcc0000000000 */
[----:B------:R-:W-:Y:S02]  /*07f0*/  DFMA R20, R14, R14, R20 ;  /* 0x0000000e0e14722b */ /* 0x000fe40000000014 */
[----:B-1----:R-:W-:-:S06]  /*0800*/  DMUL R12, R12, 3.5527136788005009294e-15 ;  /* 0x3cf000000c0c7828 */ /* 0x002fcc0000000000 */
[----:B------:R-:W-:-:S08]  /*0810*/  DFMA R20, R16, R16, R20 ;  /* 0x000000101014722b */ /* 0x000fd00000000014 */
[----:B------:R-:W-:-:S08]  /*0820*/  DFMA R12, R12, R12, R20 ;  /* 0x0000000c0c0c722b */ /* 0x000fd00000000014 */
[----:B------:R-:W-:-:S06]  /*0830*/  DADD R12, R12, 1 ;  /* 0x3ff000000c0c7429 */ /* 0x000fcc0000000000 */
[----:B------:R-:W0:Y:S04]  /*0840*/  MUFU.RCP64H R15, R13 ;  /* 0x0000000d000f7308 */ /* 0x000e280000001800 */
[----:B------:R-:W-:-:S04]  /*0850*/  IADD3 R14, PT, PT, R13, 0x300402, RZ ;  /* 0x003004020d0e7810 */ /* 0x000fc80007ffe0ff */
[----:B------:R-:W-:Y:S02]  /*0860*/  FSETP.GEU.AND P1, PT, |R14|, 5.8789094863358348022e-39, PT ;  /* 0x004004020e00780b */ /* 0x000fe40003f2e200 */
[----:B0-----:R-:W-:-:S08]  /*0870*/  DFMA R16, -R12, R14, 1 ;  /* 0x3ff000000c10742b */ /* 0x001fd0000000010e */
[----:B------:R-:W-:-:S08]  /*0880*/  DFMA R16, R16, R16, R16 ;  /* 0x000000101010722b */ /* 0x000fd00000000010 */
[----:B------:R-:W-:-:S08]  /*0890*/  DFMA R16, R14, R16, R14 ;  /* 0x000000100e10722b */ /* 0x000fd0000000000e */
[----:B------:R-:W-:-:S08]  /*08a0*/  DFMA R18, -R12, R16, 1 ;  /* 0x3ff000000c12742b */ /* 0x000fd00000000110 */
[----:B------:R-:W-:Y:S01]  /*08b0*/  DFMA R16, R16, R18, R16 ;  /* 0x000000121010722b */ /* 0x000fe20000000010 */
[----:B------:R-:W-:Y:S10]  /*08c0*/  @P1 BRA `(.L_x_16) ;  /* 0x0000000000181947 */ /* 0x000ff40003800000 */
[----:B------:R-:W-:Y:S02]  /*08d0*/  LOP3.LUT R7, R13, 0x7fffffff, RZ, 0xc0, !PT ;  /* 0x7fffffff0d077812 */ /* 0x000fe400078ec0ff */
[----:B------:R-:W-:Y:S02]  /*08e0*/  MOV R16, 0x910 ;  /* 0x0000091000107802 */ /* 0x000fe40000000f00 */
[----:B------:R-:W-:-:S07]  /*08f0*/  IADD3 R18, PT, PT, R7, -0x100000, RZ ;  /* 0xfff0000007127810 */ /* 0x000fce0007ffe0ff */
[----:B------:R-:W-:Y:S05]  /*0900*/  CALL.REL.NOINC `($__internal_0_$__cuda_sm20_dblrcp_rn_slowpath_v3) ;  /* 0x0000000000347944 */ /* 0x000fea0003c00000 */
[----:B------:R-:W-:Y:S01]  /*0910*/  MOV R16, R14 ;  /* 0x0000000e00107202 */ /* 0x000fe20000000f00 */
[----:B------:R-:W-:-:S07]  /*0920*/  IMAD.MOV.U32 R17, RZ, RZ, R15 ;  /* 0x000000ffff117224 */ /* 0x000fce00078e000f */
.L_x_16:
[----:B------:R-:W-:Y:S05]  /*0930*/  BSYNC.RECONVERGENT B1 ;  /* 0x0000000000017941 */ /* 0x000fea0003800200 */
.L_x_15:
[C---:B------:R-:W-:Y:S02]  /*0940*/  DADD R8, R16.reuse, R8 ;  /* 0x0000000010087229 */ /* 0x040fe40000000008 */
[----:B------:R-:W-:Y:S01]  /*0950*/  DFMA R10, R16, R16, R10 ;  /* 0x00000010100a722b */ /* 0x000fe2000000000a */
[----:B------:R-:W-:Y:S10]  /*0960*/  @!P0 BRA `(.L_x_17) ;  /* 0xfffffff800048947 */ /* 0x000ff4000383ffff */
.L_x_14:
[----:B------:R-:W-:Y:S05]  /*0970*/  BSYNC.RECONVERGENT B0 ;  /* 0x0000000000007941 */ /* 0x000fea0003800200 */
.L_x_13:
[----:B------:R-:W0:Y:S01]  /*0980*/  LDC.64 R2, c[0x0][0x388] ;  /* 0x0000e200ff027b82 */ /* 0x000e220000000a00 */
[----:B------:R-:W-:-:S05]  /*0990*/  SHF.L.U32 R5, R0, 0x1, RZ ;  /* 0x0000000100057819 */ /* 0x000fca00000006ff */
[----:B0-----:R-:W-:-:S05]  /*09a0*/  IMAD.WIDE.U32 R2, R5, 0x8, R2 ;  /* 0x0000000805027825 */ /* 0x001fca00078e0002 */
[----:B------:R-:W-:Y:S04]  /*09b0*/  STG.E.64 desc[UR6][R2.64], R8 ;  /* 0x0000000802007986 */ /* 0x000fe8000c101b06 */
[----:B------:R-:W-:Y:S01]  /*09c0*/  STG.E.64 desc[UR6][R2.64+0x8], R10 ;  /* 0x0000080a02007986 */ /* 0x000fe2000c101b06 */
[----:B------:R-:W-:Y:S05]  /*09d0*/  EXIT ;  /* 0x000000000000794d */ /* 0x000fea0003800000 */
        .weak           $__internal_0_$__cuda_sm20_dblrcp_rn_slowpath_v3
        .type           $__internal_0_$__cuda_sm20_dblrcp_rn_slowpath_v3,@function
        .size           $__internal_0_$__cuda_sm20_dblrcp_rn_slowpath_v3,(.L_x_23 - $__internal_0_$__cuda_sm20_dblrcp_rn_slowpath_v3)
$__internal_0_$__cuda_sm20_dblrcp_rn_slowpath_v3:
[----:B------:R-:W-:Y:S01]  /*09e0*/  DSETP.GTU.AND P1, PT, |R12|, +INF , PT ;  /* 0x7ff000000c00742a */ /* 0x000fe20003f2c200 */
[----:B------:R-:W-:-:S13]  /*09f0*/  BSSY.RECONVERGENT B2, `(.L_x_18) ;  /* 0x0000023000027945 */ /* 0x000fda0003800200 */
[----:B------:R-:W-:Y:S05]  /*0a00*/  @P1 BRA `(.L_x_19) ;  /* 0x00000000007c1947 */ /* 0x000fea0003800000 */
[----:B------:R-:W-:-:S04]  /*0a10*/  LOP3.LUT R7, R13, 0x7fffffff, RZ, 0xc0, !PT ;  /* 0x7fffffff0d077812 */ /* 0x000fc800078ec0ff */
[----:B------:R-:W-:-:S04]  /*0a20*/  IADD3 R14, PT, PT, R7, -0x1, RZ ;  /* 0xffffffff070e7810 */ /* 0x000fc80007ffe0ff */
[----:B------:R-:W-:-:S13]  /*0a30*/  ISETP.GE.U32.AND P1, PT, R14, 0x7fefffff, PT ;  /* 0x7fefffff0e00780c */ /* 0x000fda0003f26070 */
[----:B------:R-:W-:Y:S01]  /*0a40*/  @P1 LOP3.LUT R15, R13, 0x7ff00000, RZ, 0x3c, !PT ;  /* 0x7ff000000d0f1812 */ /* 0x000fe200078e3cff */
[----:B------:R-:W-:Y:S01]  /*0a50*/  @P1 IMAD.MOV.U32 R14, RZ, RZ, RZ ;  /* 0x000000ffff0e1224 */ /* 0x000fe200078e00ff */
[----:B------:R-:W-:Y:S06]  /*0a60*/  @P1 BRA `(.L_x_20) ;  /* 0x00000000006c1947 */ /* 0x000fec0003800000 */
[----:B------:R-:W-:-:S13]  /*0a70*/  ISETP.GE.U32.AND P1, PT, R7, 0x1000001, PT ;  /* 0x010000010700780c */ /* 0x000fda0003f26070 */
[----:B------:R-:W-:Y:S05]  /*0a80*/  @!P1 BRA `(.L_x_21) ;  /* 0x0000000000349947 */ /* 0x000fea0003800000 */
[----:B------:R-:W-:Y:S02]  /*0a90*/  IADD3 R15, PT, PT, R13, -0x3fe00000, RZ ;  /* 0xc02000000d0f7810 */ /* 0x000fe40007ffe0ff */
[----:B------:R-:W-:Y:S02]  /*0aa0*/  MOV R14, R12 ;  /* 0x0000000c000e7202 */ /* 0x000fe40000000f00 */
[----:B------:R-:W0:Y:S04]  /*0ab0*/  MUFU.RCP64H R19, R15 ;  /* 0x0000000f00137308 */ /* 0x000e280000001800 */
[----:B0-----:R-:W-:-:S08]  /*0ac0*/  DFMA R20, -R14, R18, 1 ;  /* 0x3ff000000e14742b */ /* 0x001fd00000000112 */
[----:B------:R-:W-:-:S08]  /*0ad0*/  DFMA R20, R20, R20, R20 ;  /* 0x000000141414722b */ /* 0x000fd00000000014 */
[----:B------:R-:W-:-:S08]  /*0ae0*/  DFMA R20, R18, R20, R18 ;  /* 0x000000141214722b */ /* 0x000fd00000000012 */
[----:B------:R-:W-:-:S08]  /*0af0*/  DFMA R18, -R14, R20, 1 ;  /* 0x3ff000000e12742b */ /* 0x000fd00000000114 */
[----:B------:R-:W-:-:S08]  /*0b00*/  DFMA R18, R20, R18, R20 ;  /* 0x000000121412722b */ /* 0x000fd00000000014 */
[----:B------:R-:W-:-:S08]  /*0b10*/  DMUL R18, R18, 2.2250738585072013831e-308 ;  /* 0x0010000012127828 */ /* 0x000fd00000000000 */
[----:B------:R-:W-:-:S08]  /*0b20*/  DFMA R12, -R12, R18, 1 ;  /* 0x3ff000000c0c742b */ /* 0x000fd00000000112 */
[----:B------:R-:W-:-:S08]  /*0b30*/  DFMA R12, R12, R12, R12 ;  /* 0x0000000c0c0c722b */ /* 0x000fd0000000000c */
[----:B------:R-:W-:Y:S01]  /*0b40*/  DFMA R14, R18, R12, R18 ;  /* 0x0000000c120e722b */ /* 0x000fe20000000012 */
[----:B------:R-:W-:Y:S10]  /*0b50*/  BRA `(.L_x_20) ;  /* 0x0000000000307947 */ /* 0x000ff40003800000 */
.L_x_21:
[----:B------:R-:W-:Y:S01]  /*0b60*/  DMUL R12, R12, 8.11296384146066816958e+31 ;  /* 0x469000000c0c7828 */ /* 0x000fe20000000000 */
[----:B------:R-:W-:-:S05]  /*0b70*/  IMAD.MOV.U32 R14, RZ, RZ, R18 ;  /* 0x000000ffff0e7224 */ /* 0x000fca00078e0012 */
[----:B------:R-:W0:Y:S02]  /*0b80*/  MUFU.RCP64H R15, R13 ;  /* 0x0000000d000f7308 */ /* 0x000e240000001800 */
[----:B0-----:R-:W-:-:S08]  /*0b90*/  DFMA R18, -R12, R14, 1 ;  /* 0x3ff000000c12742b */ /* 0x001fd0000000010e */
[----:B------:R-:W-:-:S08]  /*0ba0*/  DFMA R18, R18, R18, R18 ;  /* 0x000000121212722b */ /* 0x000fd00000000012 */
[----:B------:R-:W-:-:S08]  /*0bb0*/  DFMA R18, R14, R18, R14 ;  /* 0x000000120e12722b */ /* 0x000fd0000000000e */
[----:B------:R-:W-:-:S08]  /*0bc0*/  DFMA R14, -R12, R18, 1 ;  /* 0x3ff000000c0e742b */ /* 0x000fd00000000112 */
[----:B------:R-:W-:-:S08]  /*0bd0*/  DFMA R14, R18, R14, R18 ;  /* 0x0000000e120e722b */ /* 0x000fd00000000012 */
[----:B------:R-:W-:Y:S01]  /*0be0*/  DMUL R14, R14, 8.11296384146066816958e+31 ;  /* 0x469000000e0e7828 */ /* 0x000fe20000000000 */
[----:B------:R-:W-:Y:S10]  /*0bf0*/  BRA `(.L_x_20) ;  /* 0x0000000000087947 */ /* 0x000ff40003800000 */
.L_x_19:
[----:B------:R-:W-:Y:S02]  /*0c00*/  LOP3.LUT R15, R13, 0x80000, RZ, 0xfc, !PT ;  /* 0x000800000d0f7812 */ /* 0x000fe400078efcff */
[----:B------:R-:W-:-:S07]  /*0c10*/  MOV R14, R12 ;  /* 0x0000000c000e7202 */ /* 0x000fce0000000f00 */
.L_x_20:
[----:B------:R-:W-:Y:S05]  /*0c20*/  BSYNC.RECONVERGENT B2 ;  /* 0x0000000000027941 */ /* 0x000fea0003800200 */
.L_x_18:
[----:B------:R-:W-:-:S04]  /*0c30*/  MOV R17, 0x0 ;  /* 0x0000000000117802 */ /* 0x000fc80000000f00 */
[----:B------:R-:W-:Y:S05]  /*0c40*/  RET.REL.NODEC R16 `(_Z18monte_carlo_kernelmPdy) ;  /* 0xfffffff010ec7950 */ /* 0x000fea0003c3ffff */
.L_x_22:
        /* <DEDUP_REMOVED lines=11> */
.L_x_23:


//--------------------- .nv.shared.reserved.0     --------------------------
	.section	.nv.shared.reserved.0,"aw",@nobits
	.weak		__nv_reservedSMEM_offset_0_alias
	.size		__nv_reservedSMEM_offset_0_alias, 0, 64
	.other		__nv_reservedSMEM_offset_0_alias,@"STO_CUDA_RESERVED_SHARED STV_DEFAULT"
__nv_reservedSMEM_offset_0_alias:
	.zero		0
	.zero		64


//--------------------- .nv.constant0._Z22combine_results_kernelPdS_S_imm --------------------------
	.section	.nv.constant0._Z22combine_results_kernelPdS_S_imm,"a",@progbits
	.sectionflags	@""
	.align	4
.nv.constant0._Z22combine_results_kernelPdS_S_imm:
	.zero		944


//--------------------- .nv.constant0._Z18monte_carlo_kernelmPdy --------------------------
	.section	.nv.constant0._Z18monte_carlo_kernelmPdy,"a",@progbits
	.sectionflags	@""
	.align	4
.nv.constant0._Z18monte_carlo_kernelmPdy:
	.zero		920


//--------------------- SYMBOLS --------------------------

	.type		.nv.reservedSmem.offset0,@object
	.size		.nv.reservedSmem.offset0,0x4
